	.target	sm_100a

	.elftype	@"ET_EXEC"


//--------------------- .note.nv.tkinfo           --------------------------
	.section	.note.nv.tkinfo,"",@"SHT_NOTE"
	.sectionflags	@"SHF_NOTE_NV_TKINFO"
	.tkinfo
        /*0018*/ 	.word	0x00000002
        /*0030*/ 	.string	""
        /*0030*/ 	.string	"ptxas"
        /*0030*/ 	.string	"Cuda compilation tools, release 13.0, V13.0.88"
        /*0030*/ 	.string	"Build cuda_13.0.r13.0/compiler.36424714_0"
        /*0030*/ 	.string	"-arch sm_100a -m 64 "



//--------------------- .note.nv.cuinfo           --------------------------
	.section	.note.nv.cuinfo,"",@"SHT_NOTE"
	.sectionflags	@"SHF_NOTE_NV_CUINFO"
        /*0018*/ 	.short	0x0002
        /*001a*/ 	.short	0x0064
        /*001c*/ 	.short	0x0082
	.zero		2


//--------------------- .nv.info                  --------------------------
	.section	.nv.info,"",@"SHT_CUDA_INFO"
	.align	4


	//----- nvinfo : EIATTR_REGCOUNT
	.align		4
        /*0000*/ 	.byte	0x04, 0x2f
        /*0002*/ 	.short	(.L_19 - .L_18)
	.align		4
.L_18:
        /*0004*/ 	.word	index@(_ZN7cutlass13device_kernelINS_4gemm6kernel13GemmUniversalIN4cute5tupleIJiiiiEEENS1_10collective13CollectiveMmaINS1_35MainloopSm100TmaUmmaWarpSpecializedILi4ELi2ELi4ENS5_IJNS4_1CILi1EEESB_SB_EEEEENS5_IJNSA_ILi64EEESE_SE_EEEaNS5_IJlSB_lEEEaSG_NS4_8TiledMMAINS4_8MMA_AtomIJNS4_15SM100_MMA_S8_SSIaaiLi64ELi64ELNS4_4UMMA5MajorE0ELSL_0ELNSK_8SaturateE0EEEEEENS4_6LayoutISC_NS5_IJNSA_ILi0EEESQ_SQ_EEEEENS5_IJNS4_10UnderscoreEST_ST_EEEEENS4_13SM90_TMA_LOADENS4_14ComposedLayoutINS4_7SwizzleILi2ELi4ELi3EEENS4_18smem_ptr_flag_bitsILi8EEENSP_INS5_IJNSA_ILi8EEESE_EEENS5_IJSE_SB_EEEEEEEvNS4_8identityESW_S16_vS17_EENS_8epilogue10collective18CollectiveEpilogueINS19_23Sm100TmaWarpSpecializedILi1ELi1ELi32ELb0ELb0EEEJSF_NS5_IJNSP_ISE_SB_EES1E_EEEaSG_aSG_NS19_6fusion15FusionCallbacksIS1D_NS1G_17LinearCombinationIaiaiLNS_15FloatRoundStyleE2EEESF_S1F_JEEENS4_5SM1004TMEM4LOAD26SM100_TMEM_LOAD_16dp32b32xESW_S16_NS4_39AutoVectorizingCopyWithAssumedAlignmentILi128EEENS4_14SM90_TMA_STOREES16_S1R_S1R_EEEvvEEEEvNT_6ParamsE)
        /*0008*/ 	.word	0x0000007b


	//----- nvinfo : EIATTR_FRAME_SIZE
	.align		4
.L_19:
        /*000c*/ 	.byte	0x04, 0x11
        /*000e*/ 	.short	(.L_21 - .L_20)
	.align		4
.L_20:
        /*0010*/ 	.word	index@($__internal_2_$__cuda_sm10x_tcgen05_guardrail_trap_unallocated_columns_being_dealloced)
        /*0014*/ 	.word	0x00000000


	//----- nvinfo : EIATTR_FRAME_SIZE
	.align		4
.L_21:
        /*0018*/ 	.byte	0x04, 0x11
        /*001a*/ 	.short	(.L_23 - .L_22)
	.align		4
.L_22:
        /*001c*/ 	.word	index@($__internal_1_$__cuda_sm10x_tcgen05_guardrail_trap_phase_invalid_during_alloc)
        /*0020*/ 	.word	0x00000000


	//----- nvinfo : EIATTR_FRAME_SIZE
	.align		4
.L_23:
        /*0024*/ 	.byte	0x04, 0x11
        /*0026*/ 	.short	(.L_25 - .L_24)
	.align		4
.L_24:
        /*0028*/ 	.word	index@($__internal_0_$__cuda_sm10x_tcgen05_guardrail_trap_col_being_dealloced_not_returned_by_alloc)
        /*002c*/ 	.word	0x00000000


	//----- nvinfo : EIATTR_FRAME_SIZE
	.align		4
.L_25:
        /*0030*/ 	.byte	0x04, 0x11
        /*0032*/ 	.short	(.L_27 - .L_26)
	.align		4
.L_26:
        /*0034*/ 	.word	index@(_ZN7cutlass13device_kernelINS_4gemm6kernel13GemmUniversalIN4cute5tupleIJiiiiEEENS1_10collective13CollectiveMmaINS1_35MainloopSm100TmaUmmaWarpSpecializedILi4ELi2ELi4ENS5_IJNS4_1CILi1EEESB_SB_EEEEENS5_IJNSA_ILi64EEESE_SE_EEEaNS5_IJlSB_lEEEaSG_NS4_8TiledMMAINS4_8MMA_AtomIJNS4_15SM100_MMA_S8_SSIaaiLi64ELi64ELNS4_4UMMA5MajorE0ELSL_0ELNSK_8SaturateE0EEEEEENS4_6LayoutISC_NS5_IJNSA_ILi0EEESQ_SQ_EEEEENS5_IJNS4_10UnderscoreEST_ST_EEEEENS4_13SM90_TMA_LOADENS4_14ComposedLayoutINS4_7SwizzleILi2ELi4ELi3EEENS4_18smem_ptr_flag_bitsILi8EEENSP_INS5_IJNSA_ILi8EEESE_EEENS5_IJSE_SB_EEEEEEEvNS4_8identityESW_S16_vS17_EENS_8epilogue10collective18CollectiveEpilogueINS19_23Sm100TmaWarpSpecializedILi1ELi1ELi32ELb0ELb0EEEJSF_NS5_IJNSP_ISE_SB_EES1E_EEEaSG_aSG_NS19_6fusion15FusionCallbacksIS1D_NS1G_17LinearCombinationIaiaiLNS_15FloatRoundStyleE2EEESF_S1F_JEEENS4_5SM1004TMEM4LOAD26SM100_TMEM_LOAD_16dp32b32xESW_S16_NS4_39AutoVectorizingCopyWithAssumedAlignmentILi128EEENS4_14SM90_TMA_STOREES16_S1R_S1R_EEEvvEEEEvNT_6ParamsE)
        /*0038*/ 	.word	0x00000000


	//----- nvinfo : EIATTR_MIN_STACK_SIZE
	.align		4
.L_27:
        /*003c*/ 	.byte	0x04, 0x12
        /*003e*/ 	.short	(.L_29 - .L_28)
	.align		4
.L_28:
        /*0040*/ 	.word	index@(_ZN7cutlass13device_kernelINS_4gemm6kernel13GemmUniversalIN4cute5tupleIJiiiiEEENS1_10collective13CollectiveMmaINS1_35MainloopSm100TmaUmmaWarpSpecializedILi4ELi2ELi4ENS5_IJNS4_1CILi1EEESB_SB_EEEEENS5_IJNSA_ILi64EEESE_SE_EEEaNS5_IJlSB_lEEEaSG_NS4_8TiledMMAINS4_8MMA_AtomIJNS4_15SM100_MMA_S8_SSIaaiLi64ELi64ELNS4_4UMMA5MajorE0ELSL_0ELNSK_8SaturateE0EEEEEENS4_6LayoutISC_NS5_IJNSA_ILi0EEESQ_SQ_EEEEENS5_IJNS4_10UnderscoreEST_ST_EEEEENS4_13SM90_TMA_LOADENS4_14ComposedLayoutINS4_7SwizzleILi2ELi4ELi3EEENS4_18smem_ptr_flag_bitsILi8EEENSP_INS5_IJNSA_ILi8EEESE_EEENS5_IJSE_SB_EEEEEEEvNS4_8identityESW_S16_vS17_EENS_8epilogue10collective18CollectiveEpilogueINS19_23Sm100TmaWarpSpecializedILi1ELi1ELi32ELb0ELb0EEEJSF_NS5_IJNSP_ISE_SB_EES1E_EEEaSG_aSG_NS19_6fusion15FusionCallbacksIS1D_NS1G_17LinearCombinationIaiaiLNS_15FloatRoundStyleE2EEESF_S1F_JEEENS4_5SM1004TMEM4LOAD26SM100_TMEM_LOAD_16dp32b32xESW_S16_NS4_39AutoVectorizingCopyWithAssumedAlignmentILi128EEENS4_14SM90_TMA_STOREES16_S1R_S1R_EEEvvEEEEvNT_6ParamsE)
        /*0044*/ 	.word	0x00000000
.L_29:


//--------------------- .nv.compat                --------------------------
	.section	.nv.compat,"",@"SHT_CUDA_COMPAT_INFO"
	.align	4
        /*0000*/ 	.byte	0x02, 0x09, 0x01, 0x00, 0x02, 0x02, 0x03, 0x00, 0x02, 0x05, 0x06, 0x00, 0x03, 0x07, 0x01, 0x01
        /*0010*/ 	.byte	0x02, 0x03, 0x01, 0x00, 0x02, 0x06, 0x01, 0x00, 0x04, 0x0b, 0x08, 0x00, 0x01, 0x00, 0x00, 0x00
        /*0020*/ 	.byte	0x00, 0x00, 0x00, 0x00


//--------------------- .nv.info._ZN7cutlass13device_kernelINS_4gemm6kernel13GemmUniversalIN4cute5tupleIJiiiiEEENS1_10collective13CollectiveMmaINS1_35MainloopSm100TmaUmmaWarpSpecializedILi4ELi2ELi4ENS5_IJNS4_1CILi1EEESB_SB_EEEEENS5_IJNSA_ILi64EEESE_SE_EEEaNS5_IJlSB_lEEEaSG_NS4_8TiledMMAINS4_8MMA_AtomIJNS4_15SM100_MMA_S8_SSIaaiLi64ELi64ELNS4_4UMMA5MajorE0ELSL_0ELNSK_8SaturateE0EEEEEENS4_6LayoutISC_NS5_IJNSA_ILi0EEESQ_SQ_EEEEENS5_IJNS4_10UnderscoreEST_ST_EEEEENS4_13SM90_TMA_LOADENS4_14ComposedLayoutINS4_7SwizzleILi2ELi4ELi3EEENS4_18smem_ptr_flag_bitsILi8EEENSP_INS5_IJNSA_ILi8EEESE_EEENS5_IJSE_SB_EEEEEEEvNS4_8identityESW_S16_vS17_EENS_8epilogue10collective18CollectiveEpilogueINS19_23Sm100TmaWarpSpecializedILi1ELi1ELi32ELb0ELb0EEEJSF_NS5_IJNSP_ISE_SB_EES1E_EEEaSG_aSG_NS19_6fusion15FusionCallbacksIS1D_NS1G_17LinearCombinationIaiaiLNS_15FloatRoundStyleE2EEESF_S1F_JEEENS4_5SM1004TMEM4LOAD26SM100_TMEM_LOAD_16dp32b32xESW_S16_NS4_39AutoVectorizingCopyWithAssumedAlignmentILi128EEENS4_14SM90_TMA_STOREES16_S1R_S1R_EEEvvEEEEvNT_6ParamsE --------------------------
	.section	.nv.info._ZN7cutlass13device_kernelINS_4gemm6kernel13GemmUniversalIN4cute5tupleIJiiiiEEENS1_10collective13CollectiveMmaINS1_35MainloopSm100TmaUmmaWarpSpecializedILi4ELi2ELi4ENS5_IJNS4_1CILi1EEESB_SB_EEEEENS5_IJNSA_ILi64EEESE_SE_EEEaNS5_IJlSB_lEEEaSG_NS4_8TiledMMAINS4_8MMA_AtomIJNS4_15SM100_MMA_S8_SSIaaiLi64ELi64ELNS4_4UMMA5MajorE0ELSL_0ELNSK_8SaturateE0EEEEEENS4_6LayoutISC_NS5_IJNSA_ILi0EEESQ_SQ_EEEEENS5_IJNS4_10UnderscoreEST_ST_EEEEENS4_13SM90_TMA_LOADENS4_14ComposedLayoutINS4_7SwizzleILi2ELi4ELi3EEENS4_18smem_ptr_flag_bitsILi8EEENSP_INS5_IJNSA_ILi8EEESE_EEENS5_IJSE_SB_EEEEEEEvNS4_8identityESW_S16_vS17_EENS_8epilogue10collective18CollectiveEpilogueINS19_23Sm100TmaWarpSpecializedILi1ELi1ELi32ELb0ELb0EEEJSF_NS5_IJNSP_ISE_SB_EES1E_EEEaSG_aSG_NS19_6fusion15FusionCallbacksIS1D_NS1G_17LinearCombinationIaiaiLNS_15FloatRoundStyleE2EEESF_S1F_JEEENS4_5SM1004TMEM4LOAD26SM100_TMEM_LOAD_16dp32b32xESW_S16_NS4_39AutoVectorizingCopyWithAssumedAlignmentILi128EEENS4_14SM90_TMA_STOREES16_S1R_S1R_EEEvvEEEEvNT_6ParamsE,"",@"SHT_CUDA_INFO"
	.sectionflags	@""
	.align	4


	//----- nvinfo : EIATTR_CUDA_API_VERSION
	.align		4
        /*0000*/ 	.byte	0x04, 0x37
        /*0002*/ 	.short	(.L_31 - .L_30)
.L_30:
        /*0004*/ 	.word	0x00000082


	//----- nvinfo : EIATTR_KPARAM_INFO
	.align		4
.L_31:
        /*0008*/ 	.byte	0x04, 0x17
        /*000a*/ 	.short	(.L_33 - .L_32)
.L_32:
        /*000c*/ 	.word	0x00000000
        /*0010*/ 	.short	0x0000
        /*0012*/ 	.short	0x0000
        /*0014*/ 	.byte	0x00, 0xf0, 0x01, 0x20


	//----- nvinfo : EIATTR_AT_ENTRY_FRAGMENTS
	.align		4
.L_33:
        /*0018*/ 	.byte	0x04, 0x4f
        /*001a*/ 	.short	(.L_35 - .L_34)


	//   ....[0]....
.L_34:
        /*001c*/ 	.word	0x00000006


	//----- nvinfo : EIATTR_RESERVED_SMEM_USED
	.align		4
.L_35:
        /*0020*/ 	.byte	0x01, 0x41
	.zero		2


	//----- nvinfo : EIATTR_SPARSE_MMA_MASK
	.align		4
        /*0024*/ 	.byte	0x03, 0x50
        /*0026*/ 	.short	0x0000


	//----- nvinfo : EIATTR_TCGEN05_1CTA_USED
	.align		4
        /*0028*/ 	.byte	0x01, 0x51
	.zero		2


	//----- nvinfo : EIATTR_MAXREG_COUNT
	.align		4
        /*002c*/ 	.byte	0x03, 0x1b
        /*002e*/ 	.short	0x00ff


	//----- nvinfo : EIATTR_NUM_BARRIERS
	.align		4
        /*0030*/ 	.byte	0x02, 0x4c
        /*0032*/ 	.byte	0x07
	.zero		1


	//----- nvinfo : EIATTR_EXTERNS
	.align		4
        /*0034*/ 	.byte	0x04, 0x0f
        /*0036*/ 	.short	(.L_37 - .L_36)


	//   ....[0]....
	.align		4
.L_36:
        /*0038*/ 	.word	index@(__assertfail)


	//----- nvinfo : EIATTR_MERCURY_ISA_VERSION
	.align		4
.L_37:
        /*003c*/ 	.byte	0x03, 0x5f
        /*003e*/ 	.short	0x0101


	//----- nvinfo : EIATTR_INT_WARP_WIDE_INSTR_OFFSETS
	.align		4
        /*0040*/ 	.byte	0x04, 0x31
        /*0042*/ 	.short	(.L_39 - .L_38)


	//   ....[0]....
.L_38:
        /*0044*/ 	.word	0x00001d60


	//   ....[1]....
        /*0048*/ 	.word	0x00003730


	//   ....[2]....
        /*004c*/ 	.word	0x00003750


	//   ....[3]....
        /*0050*/ 	.word	0x00003780


	//   ....[4]....
        /*0054*/ 	.word	0x00004190


	//   ....[5]....
        /*0058*/ 	.word	0x00004280


	//----- nvinfo : EIATTR_COOP_GROUP_MASK_REGIDS
	.align		4
.L_39:
        /*005c*/ 	.byte	0x04, 0x29
        /*005e*/ 	.short	(.L_41 - .L_40)


	//   ....[0]....
.L_40:
        /*0060*/ 	.word	0xffffffff


	//   ....[1]....
        /*0064*/ 	.word	0xffffffff


	//   ....[2]....
        /*0068*/ 	.word	0xffffffff


	//   ....[3]....
        /*006c*/ 	.word	0xffffffff


	//   ....[4]....
        /*0070*/ 	.word	0xffffffff


	//   ....[5]....
        /*0074*/ 	.word	0xffffffff


	//   ....[6]....
        /*0078*/ 	.word	0xffffffff


	//   ....[7]....
        /*007c*/ 	.word	0xffffffff


	//   ....[8]....
        /*0080*/ 	.word	0xffffffff


	//   ....[9]....
        /*0084*/ 	.word	0xffffffff


	//   ....[10]....
        /*0088*/ 	.word	0xffffffff


	//   ....[11]....
        /*008c*/ 	.word	0xffffffff


	//   ....[12]....
        /*0090*/ 	.word	0xffffffff


	//----- nvinfo : EIATTR_COOP_GROUP_INSTR_OFFSETS
	.align		4
.L_41:
        /*0094*/ 	.byte	0x04, 0x28
        /*0096*/ 	.short	(.L_43 - .L_42)


	//   ....[0]....
.L_42:
        /*0098*/ 	.word	0x00000090


	//   ....[1]....
        /*009c*/ 	.word	0x000004d0


	//   ....[2]....
        /*00a0*/ 	.word	0x00000640


	//   ....[3]....
        /*00a4*/ 	.word	0x00000780


	//   ....[4]....
        /*00a8*/ 	.word	0x00000880


	//   ....[5]....
        /*00ac*/ 	.word	0x000009f0


	//   ....[6]....
        /*00b0*/ 	.word	0x00000b90


	//   ....[7]....
        /*00b4*/ 	.word	0x00001c40


	//   ....[8]....
        /*00b8*/ 	.word	0x00002a20


	//   ....[9]....
        /*00bc*/ 	.word	0x00002c30


	//   ....[10]....
        /*00c0*/ 	.word	0x00002c60


	//   ....[11]....
        /*00c4*/ 	.word	0x00003610


	//   ....[12]....
        /*00c8*/ 	.word	0x00003840


	//----- nvinfo : EIATTR_VRC_CTA_INIT_COUNT
	.align		4
.L_43:
        /*00cc*/ 	.byte	0x02, 0x4a
        /*00ce*/ 	.byte	0x80
	.zero		1


	//----- nvinfo : EIATTR_SYSCALL_OFFSETS
	.align		4
        /*00d0*/ 	.byte	0x04, 0x46
        /*00d2*/ 	.short	(.L_45 - .L_44)


	//   ....[0]....
.L_44:
        /*00d4*/ 	.word	0x00004ca0


	//   ....[1]....
        /*00d8*/ 	.word	0x00004de0


	//   ....[2]....
        /*00dc*/ 	.word	0x00005540


	//----- nvinfo : EIATTR_MBARRIER_INSTR_OFFSETS
	.align		4
.L_45:
        /*00e0*/ 	.byte	0x04, 0x39
        /*00e2*/ 	.short	(.L_47 - .L_46)


	//   ....[0]....
.L_46:
        /*00e4*/ 	.word	0x000005b0
        /*00e8*/ 	.word	0x000000ff
        /*00ec*/ 	.word	0x00000000
        /*00f0*/ 	.short	0x0100
        /*00f2*/ 	.byte	0x05
	.zero		1


	//   ....[1]....
        /*00f4*/ 	.word	0x000005c0
        /*00f8*/ 	.word	0x000000ff
        /*00fc*/ 	.word	0x00000020
        /*0100*/ 	.short	0x0100
        /*0102*/ 	.byte	0x05
	.zero		1


	//   ....[2]....
        /*0104*/ 	.word	0x000005d0
        /*0108*/ 	.word	0x000000ff
        /*010c*/ 	.word	0x00000008
        /*0110*/ 	.short	0x0100
        /*0112*/ 	.byte	0x05
	.zero		1


	//   ....[3]....
        /*0114*/ 	.word	0x000005e0
        /*0118*/ 	.word	0x000000ff
        /*011c*/ 	.word	0x00000028
        /*0120*/ 	.short	0x0100
        /*0122*/ 	.byte	0x05
	.zero		1


	//   ....[4]....
        /*0124*/ 	.word	0x000005f0
        /*0128*/ 	.word	0x000000ff
        /*012c*/ 	.word	0x00000010
        /*0130*/ 	.short	0x0100
        /*0132*/ 	.byte	0x05
	.zero		1


	//   ....[5]....
        /*0134*/ 	.word	0x00000600
        /*0138*/ 	.word	0x000000ff
        /*013c*/ 	.word	0x00000030
        /*0140*/ 	.short	0x0100
        /*0142*/ 	.byte	0x05
	.zero		1


	//   ....[6]....
        /*0144*/ 	.word	0x00000610
        /*0148*/ 	.word	0x000000ff
        /*014c*/ 	.word	0x00000018
        /*0150*/ 	.short	0x0100
        /*0152*/ 	.byte	0x05
	.zero		1


	//   ....[7]....
        /*0154*/ 	.word	0x00000620
        /*0158*/ 	.word	0x000000ff
        /*015c*/ 	.word	0x00000038
        /*0160*/ 	.short	0x0100
        /*0162*/ 	.byte	0x05
	.zero		1


	//   ....[8]....
        /*0164*/ 	.word	0x00000750
        /*0168*/ 	.word	0x000000ff
        /*016c*/ 	.word	0x00000040
        /*0170*/ 	.short	0x0100
        /*0172*/ 	.byte	0x06
	.zero		1


	//   ....[9]....
        /*0174*/ 	.word	0x00000760
        /*0178*/ 	.word	0x000000ff
        /*017c*/ 	.word	0x00000048
        /*0180*/ 	.short	0x0100
        /*0182*/ 	.byte	0x06
	.zero		1


	//   ....[10]....
        /*0184*/ 	.word	0x00000850
        /*0188*/ 	.word	0x000000ff
        /*018c*/ 	.word	0x00000050
        /*0190*/ 	.short	0x0100
        /*0192*/ 	.byte	0x05
	.zero		1


	//   ....[11]....
        /*0194*/ 	.word	0x00000860
        /*0198*/ 	.word	0x000000ff
        /*019c*/ 	.word	0x00000058
        /*01a0*/ 	.short	0x0100
        /*01a2*/ 	.byte	0x05
	.zero		1


	//   ....[12]....
        /*01a4*/ 	.word	0x000009a0
        /*01a8*/ 	.word	0x000000ff
        /*01ac*/ 	.word	0x00000060
        /*01b0*/ 	.short	0x0100
        /*01b2*/ 	.byte	0x05
	.zero		1


	//   ....[13]....
        /*01b4*/ 	.word	0x000009b0
        /*01b8*/ 	.word	0x000000ff
        /*01bc*/ 	.word	0x00000070
        /*01c0*/ 	.short	0x0100
        /*01c2*/ 	.byte	0x05
	.zero		1


	//   ....[14]....
        /*01c4*/ 	.word	0x000009c0
        /*01c8*/ 	.word	0x000000ff
        /*01cc*/ 	.word	0x00000068
        /*01d0*/ 	.short	0x0100
        /*01d2*/ 	.byte	0x05
	.zero		1


	//   ....[15]....
        /*01d4*/ 	.word	0x000009d0
        /*01d8*/ 	.word	0x000000ff
        /*01dc*/ 	.word	0x00000078
        /*01e0*/ 	.short	0x0100
        /*01e2*/ 	.byte	0x05
	.zero		1


	//   ....[16]....
        /*01e4*/ 	.word	0x00000b00
        /*01e8*/ 	.word	0x000000ff
        /*01ec*/ 	.word	0x00000080
        /*01f0*/ 	.short	0x0100
        /*01f2*/ 	.byte	0x06
	.zero		1


	//   ....[17]....
        /*01f4*/ 	.word	0x00000b10
        /*01f8*/ 	.word	0x000000ff
        /*01fc*/ 	.word	0x000000a0
        /*0200*/ 	.short	0x0100
        /*0202*/ 	.byte	0x06
	.zero		1


	//   ....[18]....
        /*0204*/ 	.word	0x00000b20
        /*0208*/ 	.word	0x000000ff
        /*020c*/ 	.word	0x00000088
        /*0210*/ 	.short	0x0100
        /*0212*/ 	.byte	0x06
	.zero		1


	//   ....[19]....
        /*0214*/ 	.word	0x00000b30
        /*0218*/ 	.word	0x000000ff
        /*021c*/ 	.word	0x000000a8
        /*0220*/ 	.short	0x0100
        /*0222*/ 	.byte	0x06
	.zero		1


	//   ....[20]....
        /*0224*/ 	.word	0x00000b40
        /*0228*/ 	.word	0x000000ff
        /*022c*/ 	.word	0x00000090
        /*0230*/ 	.short	0x0100
        /*0232*/ 	.byte	0x06
	.zero		1


	//   ....[21]....
        /*0234*/ 	.word	0x00000b50
        /*0238*/ 	.word	0x000000ff
        /*023c*/ 	.word	0x000000b0
        /*0240*/ 	.short	0x0100
        /*0242*/ 	.byte	0x06
	.zero		1


	//   ....[22]....
        /*0244*/ 	.word	0x00000b60
        /*0248*/ 	.word	0x000000ff
        /*024c*/ 	.word	0x00000098
        /*0250*/ 	.short	0x0100
        /*0252*/ 	.byte	0x06
	.zero		1


	//   ....[23]....
        /*0254*/ 	.word	0x00000b70
        /*0258*/ 	.word	0x000000ff
        /*025c*/ 	.word	0x000000b8
        /*0260*/ 	.short	0x0100
        /*0262*/ 	.byte	0x06
	.zero		1


	//   ....[24]....
        /*0264*/ 	.word	0x00000c60
        /*0268*/ 	.word	0x000000ff
        /*026c*/ 	.word	0x000000c0
        /*0270*/ 	.short	0x0100
        /*0272*/ 	.byte	0x05
	.zero		1


	//   ....[25]....
        /*0274*/ 	.word	0x00000c70
        /*0278*/ 	.word	0x000000ff
        /*027c*/ 	.word	0x000000d0
        /*0280*/ 	.short	0x0100
        /*0282*/ 	.byte	0x05
	.zero		1


	//   ....[26]....
        /*0284*/ 	.word	0x00000c80
        /*0288*/ 	.word	0x000000ff
        /*028c*/ 	.word	0x000000c8
        /*0290*/ 	.short	0x0100
        /*0292*/ 	.byte	0x05
	.zero		1


	//   ....[27]....
        /*0294*/ 	.word	0x00000c90
        /*0298*/ 	.word	0x000000ff
        /*029c*/ 	.word	0x000000d8
        /*02a0*/ 	.short	0x0100
        /*02a2*/ 	.byte	0x05
	.zero		1


	//   ....[28]....
        /*02a4*/ 	.word	0x00001560
        /*02a8*/ 	.word	0x00000003
        /*02ac*/ 	.word	0x000000d0
        /*02b0*/ 	.short	0x010a
        /*02b2*/ 	.byte	0xff
	.zero		1


	//   ....[29]....
        /*02b4*/ 	.word	0x00001590
        /*02b8*/ 	.word	0x00000003
        /*02bc*/ 	.word	0x000000c0
        /*02c0*/ 	.short	0x0101
        /*02c2*/ 	.byte	0xff
	.zero		1


	//   ....[30]....
        /*02c4*/ 	.word	0x00001660
        /*02c8*/ 	.word	0x000000ff
        /*02cc*/ 	.word	0x00000020
        /*02d0*/ 	.short	0x010a
        /*02d2*/ 	.byte	0x08
	.zero		1


	//   ....[31]....
        /*02d4*/ 	.word	0x00001700
        /*02d8*/ 	.word	0x000000ff
        /*02dc*/ 	.word	0x00000020
        /*02e0*/ 	.short	0x010a
        /*02e2*/ 	.byte	0x21
	.zero		1


	//   ....[32]....
        /*02e4*/ 	.word	0x00001860
        /*02e8*/ 	.word	0x000000ff
        /*02ec*/ 	.word	0x00000020
        /*02f0*/ 	.short	0x010a
        /*02f2*/ 	.byte	0x08
	.zero		1


	//   ....[33]....
        /*02f4*/ 	.word	0x00001950
        /*02f8*/ 	.word	0x000000ff
        /*02fc*/ 	.word	0x00000058
        /*0300*/ 	.short	0x0101
        /*0302*/ 	.byte	0x04
	.zero		1


	//   ....[34]....
        /*0304*/ 	.word	0x00001970
        /*0308*/ 	.word	0x000000ff
        /*030c*/ 	.word	0x00000020
        /*0310*/ 	.short	0x010a
        /*0312*/ 	.byte	0x08
	.zero		1


	//   ....[35]....
        /*0314*/ 	.word	0x000019f0
        /*0318*/ 	.word	0x000000ff
        /*031c*/ 	.word	0x00000020
        /*0320*/ 	.short	0x010a
        /*0322*/ 	.byte	0x11
	.zero		1


	//   ....[36]....
        /*0324*/ 	.word	0x00001b50
        /*0328*/ 	.word	0x000000ff
        /*032c*/ 	.word	0x00000020
        /*0330*/ 	.short	0x010a
        /*0332*/ 	.byte	0x08
	.zero		1


	//   ....[37]....
        /*0334*/ 	.word	0x00001c70
        /*0338*/ 	.word	0x00000002
        /*033c*/ 	.word	0x00000060
        /*0340*/ 	.short	0x010a
        /*0342*/ 	.byte	0xff
	.zero		1


	//   ....[38]....
        /*0344*/ 	.word	0x00001d30
        /*0348*/ 	.word	0x00000002
        /*034c*/ 	.word	0x00000000
        /*0350*/ 	.short	0x0101
        /*0352*/ 	.byte	0xff
	.zero		1


	//   ....[39]....
        /*0354*/ 	.word	0x00002290
        /*0358*/ 	.word	0x000000ff
        /*035c*/ 	.word	0x00000000
        /*0360*/ 	.short	0x010a
        /*0362*/ 	.byte	0x05
	.zero		1


	//   ....[40]....
        /*0364*/ 	.word	0x00002320
        /*0368*/ 	.word	0x000000ff
        /*036c*/ 	.word	0x00000000
        /*0370*/ 	.short	0x010a
        /*0372*/ 	.byte	0x05
	.zero		1


	//   ....[41]....
        /*0374*/ 	.word	0x000023b0
        /*0378*/ 	.word	0x000000ff
        /*037c*/ 	.word	0x00000000
        /*0380*/ 	.short	0x010a
        /*0382*/ 	.byte	0x05
	.zero		1


	//   ....[42]....
        /*0384*/ 	.word	0x00002450
        /*0388*/ 	.word	0x00000000
        /*038c*/ 	.word	0x00000000
        /*0390*/ 	.short	0x010a
        /*0392*/ 	.byte	0xff
	.zero		1


	//   ....[43]....
        /*0394*/ 	.word	0x00002570
        /*0398*/ 	.word	0x00000000
        /*039c*/ 	.word	0x000000c0
        /*03a0*/ 	.short	0x010a
        /*03a2*/ 	.byte	0xff
	.zero		1


	//   ....[44]....
        /*03a4*/ 	.word	0x000025d0
        /*03a8*/ 	.word	0x00000004
        /*03ac*/ 	.word	0x00000000
        /*03b0*/ 	.short	0x0101
        /*03b2*/ 	.byte	0xff
	.zero		1


	//   ....[45]....
        /*03b4*/ 	.word	0x000025f0
        /*03b8*/ 	.word	0x000000ff
        /*03bc*/ 	.word	0x00000070
        /*03c0*/ 	.short	0x010a
        /*03c2*/ 	.byte	0x05
	.zero		1


	//   ....[46]....
        /*03c4*/ 	.word	0x00002710
        /*03c8*/ 	.word	0x00000000
        /*03cc*/ 	.word	0x00000060
        /*03d0*/ 	.short	0x010a
        /*03d2*/ 	.byte	0xff
	.zero		1


	//   ....[47]....
        /*03d4*/ 	.word	0x00002820
        /*03d8*/ 	.word	0x00000000
        /*03dc*/ 	.word	0x00000000
        /*03e0*/ 	.short	0x0101
        /*03e2*/ 	.byte	0xff
	.zero		1


	//   ....[48]....
        /*03e4*/ 	.word	0x000028b0
        /*03e8*/ 	.word	0x000000ff
        /*03ec*/ 	.word	0x00000070
        /*03f0*/ 	.short	0x0106
        /*03f2*/ 	.byte	0x05
	.zero		1


	//   ....[49]....
        /*03f4*/ 	.word	0x000028d0
        /*03f8*/ 	.word	0x000000ff
        /*03fc*/ 	.word	0x00000070
        /*0400*/ 	.short	0x010a
        /*0402*/ 	.byte	0x05
	.zero		1


	//   ....[50]....
        /*0404*/ 	.word	0x00002960
        /*0408*/ 	.word	0x000000ff
        /*040c*/ 	.word	0x00000070
        /*0410*/ 	.short	0x0106
        /*0412*/ 	.byte	0x04
	.zero		1


	//   ....[51]....
        /*0414*/ 	.word	0x000029a0
        /*0418*/ 	.word	0x00000000
        /*041c*/ 	.word	0x00000070
        /*0420*/ 	.short	0x010a
        /*0422*/ 	.byte	0xff
	.zero		1


	//   ....[52]....
        /*0424*/ 	.word	0x00002ea0
        /*0428*/ 	.word	0x00000000
        /*042c*/ 	.word	0x00000060
        /*0430*/ 	.short	0x010a
        /*0432*/ 	.byte	0xff
	.zero		1


	//   ....[53]....
        /*0434*/ 	.word	0x00002fa0
        /*0438*/ 	.word	0x00000003
        /*043c*/ 	.word	0x00000000
        /*0440*/ 	.short	0x0101
        /*0442*/ 	.byte	0xff
	.zero		1


	//   ....[54]....
        /*0444*/ 	.word	0x00002fb0
        /*0448*/ 	.word	0x000000ff
        /*044c*/ 	.word	0x00000000
        /*0450*/ 	.short	0x010a
        /*0452*/ 	.byte	0x04
	.zero		1


	//   ....[55]....
        /*0454*/ 	.word	0x00003030
        /*0458*/ 	.word	0x000000ff
        /*045c*/ 	.word	0x000000a0
        /*0460*/ 	.short	0x010a
        /*0462*/ 	.byte	0x08
	.zero		1


	//   ....[56]....
        /*0464*/ 	.word	0x00003110
        /*0468*/ 	.word	0x000000ff
        /*046c*/ 	.word	0x00000000
        /*0470*/ 	.short	0x010a
        /*0472*/ 	.byte	0x07
	.zero		1


	//   ....[57]....
        /*0474*/ 	.word	0x00003250
        /*0478*/ 	.word	0x000000ff
        /*047c*/ 	.word	0x00000000
        /*0480*/ 	.short	0x010a
        /*0482*/ 	.byte	0x04
	.zero		1


	//   ....[58]....
        /*0484*/ 	.word	0x00003440
        /*0488*/ 	.word	0x000000ff
        /*048c*/ 	.word	0x00000000
        /*0490*/ 	.short	0x010a
        /*0492*/ 	.byte	0x05
	.zero		1


	//   ....[59]....
        /*0494*/ 	.word	0x000034d0
        /*0498*/ 	.word	0x000000ff
        /*049c*/ 	.word	0x00000000
        /*04a0*/ 	.short	0x010a
        /*04a2*/ 	.byte	0x05
	.zero		1


	//   ....[60]....
        /*04a4*/ 	.word	0x00003560
        /*04a8*/ 	.word	0x000000ff
        /*04ac*/ 	.word	0x00000000
        /*04b0*/ 	.short	0x010a
        /*04b2*/ 	.byte	0x05
	.zero		1


	//   ....[61]....
        /*04b4*/ 	.word	0x000035f0
        /*04b8*/ 	.word	0x000000ff
        /*04bc*/ 	.word	0x00000000
        /*04c0*/ 	.short	0x010a
        /*04c2*/ 	.byte	0x07
	.zero		1


	//   ....[62]....
        /*04c4*/ 	.word	0x00003a30
        /*04c8*/ 	.word	0x00000000
        /*04cc*/ 	.word	0x00000060
        /*04d0*/ 	.short	0x010a
        /*04d2*/ 	.byte	0xff
	.zero		1


	//   ....[63]....
        /*04d4*/ 	.word	0x00003b20
        /*04d8*/ 	.word	0x00000000
        /*04dc*/ 	.word	0x00000000
        /*04e0*/ 	.short	0x0101
        /*04e2*/ 	.byte	0xff
	.zero		1


	//   ....[64]....
        /*04e4*/ 	.word	0x00003e40
        /*04e8*/ 	.word	0x000000ff
        /*04ec*/ 	.word	0x00000058
        /*04f0*/ 	.short	0x010a
        /*04f2*/ 	.byte	0x06
	.zero		1


	//   ....[65]....
        /*04f4*/ 	.word	0x00003fc0
        /*04f8*/ 	.word	0x000000ff
        /*04fc*/ 	.word	0x00000048
        /*0500*/ 	.short	0x010a
        /*0502*/ 	.byte	0x06
	.zero		1


	//   ....[66]....
        /*0504*/ 	.word	0x000042f0
        /*0508*/ 	.word	0x000000ff
        /*050c*/ 	.word	0x00000040
        /*0510*/ 	.short	0x010b
        /*0512*/ 	.byte	0x06
	.zero		1


	//   ....[67]....
        /*0514*/ 	.word	0x00004310
        /*0518*/ 	.word	0x000000ff
        /*051c*/ 	.word	0x00000000
        /*0520*/ 	.short	0x0101
        /*0522*/ 	.byte	0x25
	.zero		1


	//   ....[68]....
        /*0524*/ 	.word	0x00004350
        /*0528*/ 	.word	0x00000000
        /*052c*/ 	.word	0x00000048
        /*0530*/ 	.short	0x010a
        /*0532*/ 	.byte	0xff
	.zero		1


	//   ....[69]....
        /*0534*/ 	.word	0x000046b0
        /*0538*/ 	.word	0x00000000
        /*053c*/ 	.word	0x00000060
        /*0540*/ 	.short	0x010a
        /*0542*/ 	.byte	0xff
	.zero		1


	//   ....[70]....
        /*0544*/ 	.word	0x000047c0
        /*0548*/ 	.word	0x00000000
        /*054c*/ 	.word	0x00000000
        /*0550*/ 	.short	0x0101
        /*0552*/ 	.byte	0xff
	.zero		1


	//   ....[71]....
        /*0554*/ 	.word	0x00005170
        /*0558*/ 	.word	0x000000ff
        /*055c*/ 	.word	0x00000040
        /*0560*/ 	.short	0x010a
        /*0562*/ 	.byte	0x2b
	.zero		1


	//   ....[72]....
        /*0564*/ 	.word	0x00005190
        /*0568*/ 	.word	0x0000005c
        /*056c*/ 	.word	0x00000080
        /*0570*/ 	.short	0x010a
        /*0572*/ 	.byte	0xff
	.zero		1


	//   ....[73]....
        /*0574*/ 	.word	0x000052e0
        /*0578*/ 	.word	0x000000ff
        /*057c*/ 	.word	0x00000040
        /*0580*/ 	.short	0x010a
        /*0582*/ 	.byte	0x2b
	.zero		1


	//   ....[74]....
        /*0584*/ 	.word	0x000053c0
        /*0588*/ 	.word	0x000000ff
        /*058c*/ 	.word	0x00000000
        /*0590*/ 	.short	0x0101
        /*0592*/ 	.byte	0x04
	.zero		1


	//   ....[75]....
        /*0594*/ 	.word	0x00005420
        /*0598*/ 	.word	0x0000005c
        /*059c*/ 	.word	0x00000080
        /*05a0*/ 	.short	0x010a
        /*05a2*/ 	.byte	0xff
	.zero		1


	//   ....[76]....
        /*05a4*/ 	.word	0x00005780
        /*05a8*/ 	.word	0x000000ff
        /*05ac*/ 	.word	0x00000000
        /*05b0*/ 	.short	0x0101
        /*05b2*/ 	.byte	0x05
	.zero		1


	//   ....[77]....
        /*05b4*/ 	.word	0x000060f0
        /*05b8*/ 	.word	0x00000003
        /*05bc*/ 	.word	0x000000d0
        /*05c0*/ 	.short	0x010a
        /*05c2*/ 	.byte	0xff
	.zero		1


	//   ....[78]....
        /*05c4*/ 	.word	0x00006150
        /*05c8*/ 	.word	0x00000002
        /*05cc*/ 	.word	0x00000020
        /*05d0*/ 	.short	0x010a
        /*05d2*/ 	.byte	0xff
	.zero		1


	//   ....[79]....
        /*05d4*/ 	.word	0x000061b0
        /*05d8*/ 	.word	0x00000002
        /*05dc*/ 	.word	0x00000020
        /*05e0*/ 	.short	0x010a
        /*05e2*/ 	.byte	0xff
	.zero		1


	//   ....[80]....
        /*05e4*/ 	.word	0x00006200
        /*05e8*/ 	.word	0x00000002
        /*05ec*/ 	.word	0x00000060
        /*05f0*/ 	.short	0x010a
        /*05f2*/ 	.byte	0xff
	.zero		1


	//   ....[81]....
        /*05f4*/ 	.word	0x00006260
        /*05f8*/ 	.word	0x00000000
        /*05fc*/ 	.word	0x00000000
        /*0600*/ 	.short	0x010a
        /*0602*/ 	.byte	0xff
	.zero		1


	//   ....[82]....
        /*0604*/ 	.word	0x000062c0
        /*0608*/ 	.word	0x00000000
        /*060c*/ 	.word	0x00000000
        /*0610*/ 	.short	0x010a
        /*0612*/ 	.byte	0xff
	.zero		1


	//   ....[83]....
        /*0614*/ 	.word	0x00006320
        /*0618*/ 	.word	0x00000000
        /*061c*/ 	.word	0x00000000
        /*0620*/ 	.short	0x010a
        /*0622*/ 	.byte	0xff
	.zero		1


	//   ....[84]....
        /*0624*/ 	.word	0x00006370
        /*0628*/ 	.word	0x00000000
        /*062c*/ 	.word	0x000000c0
        /*0630*/ 	.short	0x010a
        /*0632*/ 	.byte	0xff
	.zero		1


	//   ....[85]....
        /*0634*/ 	.word	0x000063d0
        /*0638*/ 	.word	0x00000000
        /*063c*/ 	.word	0x00000070
        /*0640*/ 	.short	0x010a
        /*0642*/ 	.byte	0xff
	.zero		1


	//   ....[86]....
        /*0644*/ 	.word	0x00006420
        /*0648*/ 	.word	0x00000000
        /*064c*/ 	.word	0x00000060
        /*0650*/ 	.short	0x010a
        /*0652*/ 	.byte	0xff
	.zero		1


	//   ....[87]....
        /*0654*/ 	.word	0x00006480
        /*0658*/ 	.word	0x00000000
        /*065c*/ 	.word	0x00000070
        /*0660*/ 	.short	0x010a
        /*0662*/ 	.byte	0xff
	.zero		1


	//   ....[88]....
        /*0664*/ 	.word	0x000064d0
        /*0668*/ 	.word	0x00000000
        /*066c*/ 	.word	0x00000060
        /*0670*/ 	.short	0x010a
        /*0672*/ 	.byte	0xff
	.zero		1


	//   ....[89]....
        /*0674*/ 	.word	0x00006530
        /*0678*/ 	.word	0x00000003
        /*067c*/ 	.word	0x000000a0
        /*0680*/ 	.short	0x010a
        /*0682*/ 	.byte	0xff
	.zero		1


	//   ....[90]....
        /*0684*/ 	.word	0x00006590
        /*0688*/ 	.word	0x00000000
        /*068c*/ 	.word	0x00000000
        /*0690*/ 	.short	0x010a
        /*0692*/ 	.byte	0xff
	.zero		1


	//   ....[91]....
        /*0694*/ 	.word	0x000065f0
        /*0698*/ 	.word	0x00000000
        /*069c*/ 	.word	0x00000000
        /*06a0*/ 	.short	0x010a
        /*06a2*/ 	.byte	0xff
	.zero		1


	//   ....[92]....
        /*06a4*/ 	.word	0x00006650
        /*06a8*/ 	.word	0x00000000
        /*06ac*/ 	.word	0x00000000
        /*06b0*/ 	.short	0x010a
        /*06b2*/ 	.byte	0xff
	.zero		1


	//   ....[93]....
        /*06b4*/ 	.word	0x000066b0
        /*06b8*/ 	.word	0x00000000
        /*06bc*/ 	.word	0x00000000
        /*06c0*/ 	.short	0x010a
        /*06c2*/ 	.byte	0xff
	.zero		1


	//   ....[94]....
        /*06c4*/ 	.word	0x00006710
        /*06c8*/ 	.word	0x00000000
        /*06cc*/ 	.word	0x00000000
        /*06d0*/ 	.short	0x010a
        /*06d2*/ 	.byte	0xff
	.zero		1


	//   ....[95]....
        /*06d4*/ 	.word	0x00006760
        /*06d8*/ 	.word	0x00000000
        /*06dc*/ 	.word	0x00000060
        /*06e0*/ 	.short	0x010a
        /*06e2*/ 	.byte	0xff
	.zero		1


	//   ....[96]....
        /*06e4*/ 	.word	0x000067c0
        /*06e8*/ 	.word	0x00000000
        /*06ec*/ 	.word	0x00000058
        /*06f0*/ 	.short	0x010a
        /*06f2*/ 	.byte	0xff
	.zero		1


	//   ....[97]....
        /*06f4*/ 	.word	0x00006820
        /*06f8*/ 	.word	0x00000003
        /*06fc*/ 	.word	0x00000048
        /*0700*/ 	.short	0x010a
        /*0702*/ 	.byte	0xff
	.zero		1


	//   ....[98]....
        /*0704*/ 	.word	0x00006870
        /*0708*/ 	.word	0x00000000
        /*070c*/ 	.word	0x00000060
        /*0710*/ 	.short	0x010a
        /*0712*/ 	.byte	0xff
	.zero		1


	//   ....[99]....
        /*0714*/ 	.word	0x000068d0
        /*0718*/ 	.word	0x00000000
        /*071c*/ 	.word	0x00000040
        /*0720*/ 	.short	0x010a
        /*0722*/ 	.byte	0xff
	.zero		1


	//   ....[100]....
        /*0724*/ 	.word	0x00006920
        /*0728*/ 	.word	0x0000005c
        /*072c*/ 	.word	0x00000080
        /*0730*/ 	.short	0x010a
        /*0732*/ 	.byte	0xff
	.zero		1


	//----- nvinfo : EIATTR_NUM_MBARRIERS
	.align		4
.L_47:
        /*0734*/ 	.byte	0x03, 0x38
        /*0736*/ 	.short	0x001c


	//----- nvinfo : EIATTR_EXIT_INSTR_OFFSETS
	.align		4
        /*0738*/ 	.byte	0x04, 0x1c
        /*073a*/ 	.short	(.L_49 - .L_48)


	//   ....[0]....
.L_48:
        /*073c*/ 	.word	0x00002480


	//   ....[1]....
        /*0740*/ 	.word	0x00002970


	//   ....[2]....
        /*0744*/ 	.word	0x000029d0


	//   ....[3]....
        /*0748*/ 	.word	0x00003850


	//   ....[4]....
        /*074c*/ 	.word	0x00004380


	//   ....[5]....
        /*0750*/ 	.word	0x000043c0


	//   ....[6]....
        /*0754*/ 	.word	0x000060e0


	//----- nvinfo : EIATTR_MAX_THREADS
	.align		4
.L_49:
        /*0758*/ 	.byte	0x04, 0x05
        /*075a*/ 	.short	(.L_51 - .L_50)
.L_50:
        /*075c*/ 	.word	0x00000100
        /*0760*/ 	.word	0x00000001
        /*0764*/ 	.word	0x00000001


	//----- nvinfo : EIATTR_CRS_STACK_SIZE
	.align		4
.L_51:
        /*0768*/ 	.byte	0x04, 0x1e
        /*076a*/ 	.short	(.L_53 - .L_52)
.L_52:
        /*076c*/ 	.word	0x00000000


	//----- nvinfo : EIATTR_CBANK_PARAM_SIZE
	.align		4
.L_53:
        /*0770*/ 	.byte	0x03, 0x19
        /*0772*/ 	.short	0x0800


	//----- nvinfo : EIATTR_PARAM_CBANK
	.align		4
        /*0774*/ 	.byte	0x04, 0x0a
        /*0776*/ 	.short	(.L_55 - .L_54)
	.align		4
.L_54:
        /*0778*/ 	.word	index@(.nv.constant0._ZN7cutlass13device_kernelINS_4gemm6kernel13GemmUniversalIN4cute5tupleIJiiiiEEENS1_10collective13CollectiveMmaINS1_35MainloopSm100TmaUmmaWarpSpecializedILi4ELi2ELi4ENS5_IJNS4_1CILi1EEESB_SB_EEEEENS5_IJNSA_ILi64EEESE_SE_EEEaNS5_IJlSB_lEEEaSG_NS4_8TiledMMAINS4_8MMA_AtomIJNS4_15SM100_MMA_S8_SSIaaiLi64ELi64ELNS4_4UMMA5MajorE0ELSL_0ELNSK_8SaturateE0EEEEEENS4_6LayoutISC_NS5_IJNSA_ILi0EEESQ_SQ_EEEEENS5_IJNS4_10UnderscoreEST_ST_EEEEENS4_13SM90_TMA_LOADENS4_14ComposedLayoutINS4_7SwizzleILi2ELi4ELi3EEENS4_18smem_ptr_flag_bitsILi8EEENSP_INS5_IJNSA_ILi8EEESE_EEENS5_IJSE_SB_EEEEEEEvNS4_8identityESW_S16_vS17_EENS_8epilogue10collective18CollectiveEpilogueINS19_23Sm100TmaWarpSpecializedILi1ELi1ELi32ELb0ELb0EEEJSF_NS5_IJNSP_ISE_SB_EES1E_EEEaSG_aSG_NS19_6fusion15FusionCallbacksIS1D_NS1G_17LinearCombinationIaiaiLNS_15FloatRoundStyleE2EEESF_S1F_JEEENS4_5SM1004TMEM4LOAD26SM100_TMEM_LOAD_16dp32b32xESW_S16_NS4_39AutoVectorizingCopyWithAssumedAlignmentILi128EEENS4_14SM90_TMA_STOREES16_S1R_S1R_EEEvvEEEEvNT_6ParamsE)
        /*077c*/ 	.short	0x0380
        /*077e*/ 	.short	0x0800


	//----- nvinfo : EIATTR_SW_WAR
	.align		4
.L_55:
        /*0780*/ 	.byte	0x04, 0x36
        /*0782*/ 	.short	(.L_57 - .L_56)
.L_56:
        /*0784*/ 	.word	0x00000008
.L_57:


//--------------------- .nv.callgraph             --------------------------
	.section	.nv.callgraph,"",@"SHT_CUDA_CALLGRAPH"
	.align	4
	.sectionentsize	8
	.align		4
        /*0000*/ 	.word	0x00000000
	.align		4
        /*0004*/ 	.word	0xffffffff
	.align		4
        /*0008*/ 	.word	index@(_ZN7cutlass13device_kernelINS_4gemm6kernel13GemmUniversalIN4cute5tupleIJiiiiEEENS1_10collective13CollectiveMmaINS1_35MainloopSm100TmaUmmaWarpSpecializedILi4ELi2ELi4ENS5_IJNS4_1CILi1EEESB_SB_EEEEENS5_IJNSA_ILi64EEESE_SE_EEEaNS5_IJlSB_lEEEaSG_NS4_8TiledMMAINS4_8MMA_AtomIJNS4_15SM100_MMA_S8_SSIaaiLi64ELi64ELNS4_4UMMA5MajorE0ELSL_0ELNSK_8SaturateE0EEEEEENS4_6LayoutISC_NS5_IJNSA_ILi0EEESQ_SQ_EEEEENS5_IJNS4_10UnderscoreEST_ST_EEEEENS4_13SM90_TMA_LOADENS4_14ComposedLayoutINS4_7SwizzleILi2ELi4ELi3EEENS4_18smem_ptr_flag_bitsILi8EEENSP_INS5_IJNSA_ILi8EEESE_EEENS5_IJSE_SB_EEEEEEEvNS4_8identityESW_S16_vS17_EENS_8epilogue10collective18CollectiveEpilogueINS19_23Sm100TmaWarpSpecializedILi1ELi1ELi32ELb0ELb0EEEJSF_NS5_IJNSP_ISE_SB_EES1E_EEEaSG_aSG_NS19_6fusion15FusionCallbacksIS1D_NS1G_17LinearCombinationIaiaiLNS_15FloatRoundStyleE2EEESF_S1F_JEEENS4_5SM1004TMEM4LOAD26SM100_TMEM_LOAD_16dp32b32xESW_S16_NS4_39AutoVectorizingCopyWithAssumedAlignmentILi128EEENS4_14SM90_TMA_STOREES16_S1R_S1R_EEEvvEEEEvNT_6ParamsE)
	.align		4
        /*000c*/ 	.word	index@(__assertfail)
	.align		4
        /*0010*/ 	.word	0x00000000
	.align		4
        /*0014*/ 	.word	0xfffffffe
	.align		4
        /*0018*/ 	.word	0x00000000
	.align		4
        /*001c*/ 	.word	0xfffffffd
	.align		4
        /*0020*/ 	.word	0x00000000
	.align		4
        /*0024*/ 	.word	0xfffffffc


//--------------------- .nv.constant4             --------------------------
	.section	.nv.constant4,"a",@progbits
	.align	8
	.align		8
.nv.constant4:
        /*0000*/ 	.dword	__assertfail
	.align		8
        /*0008*/ 	.dword	__unnamed_1
	.align		8
        /*0010*/ 	.dword	__unnamed_2
	.align		8
        /*0018*/ 	.dword	_ZN40_INTERNAL_495bdf53_4_k_cu_77a626e0_239074cuda3std3__45__cpo5beginE
	.align		8
        /*0020*/ 	.dword	_ZN40_INTERNAL_495bdf53_4_k_cu_77a626e0_239074cuda3std3__45__cpo3endE
	.align		8
        /*0028*/ 	.dword	_ZN40_INTERNAL_495bdf53_4_k_cu_77a626e0_239074cuda3std3__45__cpo6cbeginE
	.align		8
        /*0030*/ 	.dword	_ZN40_INTERNAL_495bdf53_4_k_cu_77a626e0_239074cuda3std3__45__cpo4cendE
	.align		8
        /*0038*/ 	.dword	_ZN40_INTERNAL_495bdf53_4_k_cu_77a626e0_239074cuda3std3__442_GLOBAL__N__495bdf53_4_k_cu_77a626e0_239076ignoreE
	.align		8
        /*0040*/ 	.dword	_ZN40_INTERNAL_495bdf53_4_k_cu_77a626e0_239074cuda3std3__419piecewise_constructE
	.align		8
        /*0048*/ 	.dword	_ZN40_INTERNAL_495bdf53_4_k_cu_77a626e0_239074cuda3std3__48in_placeE
	.align		8
        /*0050*/ 	.dword	_ZN40_INTERNAL_495bdf53_4_k_cu_77a626e0_239074cuda3std6ranges3__45__cpo4swapE
	.align		8
        /*0058*/ 	.dword	_ZN40_INTERNAL_495bdf53_4_k_cu_77a626e0_239074cuda3std6ranges3__45__cpo9iter_moveE
	.align		8
        /*0060*/ 	.dword	_ZN40_INTERNAL_495bdf53_4_k_cu_77a626e0_239074cute7productE
	.align		8
        /*0068*/ 	.dword	_ZN40_INTERNAL_495bdf53_4_k_cu_77a626e0_239074cute1_E
	.align		8
        /*0070*/ 	.dword	$str$25
	.align		8
        /*0078*/ 	.dword	$str$26
	.align		8
        /*0080*/ 	.dword	$str$27
	.align		8
        /*0088*/ 	.dword	$str$28


//--------------------- .text._ZN7cutlass13device_kernelINS_4gemm6kernel13GemmUniversalIN4cute5tupleIJiiiiEEENS1_10collective13CollectiveMmaINS1_35MainloopSm100TmaUmmaWarpSpecializedILi4ELi2ELi4ENS5_IJNS4_1CILi1EEESB_SB_EEEEENS5_IJNSA_ILi64EEESE_SE_EEEaNS5_IJlSB_lEEEaSG_NS4_8TiledMMAINS4_8MMA_AtomIJNS4_15SM100_MMA_S8_SSIaaiLi64ELi64ELNS4_4UMMA5MajorE0ELSL_0ELNSK_8SaturateE0EEEEEENS4_6LayoutISC_NS5_IJNSA_ILi0EEESQ_SQ_EEEEENS5_IJNS4_10UnderscoreEST_ST_EEEEENS4_13SM90_TMA_LOADENS4_14ComposedLayoutINS4_7SwizzleILi2ELi4ELi3EEENS4_18smem_ptr_flag_bitsILi8EEENSP_INS5_IJNSA_ILi8EEESE_EEENS5_IJSE_SB_EEEEEEEvNS4_8identityESW_S16_vS17_EENS_8epilogue10collective18CollectiveEpilogueINS19_23Sm100TmaWarpSpecializedILi1ELi1ELi32ELb0ELb0EEEJSF_NS5_IJNSP_ISE_SB_EES1E_EEEaSG_aSG_NS19_6fusion15FusionCallbacksIS1D_NS1G_17LinearCombinationIaiaiLNS_15FloatRoundStyleE2EEESF_S1F_JEEENS4_5SM1004TMEM4LOAD26SM100_TMEM_LOAD_16dp32b32xESW_S16_NS4_39AutoVectorizingCopyWithAssumedAlignmentILi128EEENS4_14SM90_TMA_STOREES16_S1R_S1R_EEEvvEEEEvNT_6ParamsE --------------------------
	.section	.text._ZN7cutlass13device_kernelINS_4gemm6kernel13GemmUniversalIN4cute5tupleIJiiiiEEENS1_10collective13CollectiveMmaINS1_35MainloopSm100TmaUmmaWarpSpecializedILi4ELi2ELi4ENS5_IJNS4_1CILi1EEESB_SB_EEEEENS5_IJNSA_ILi64EEESE_SE_EEEaNS5_IJlSB_lEEEaSG_NS4_8TiledMMAINS4_8MMA_AtomIJNS4_15SM100_MMA_S8_SSIaaiLi64ELi64ELNS4_4UMMA5MajorE0ELSL_0ELNSK_8SaturateE0EEEEEENS4_6LayoutISC_NS5_IJNSA_ILi0EEESQ_SQ_EEEEENS5_IJNS4_10UnderscoreEST_ST_EEEEENS4_13SM90_TMA_LOADENS4_14ComposedLayoutINS4_7SwizzleILi2ELi4ELi3EEENS4_18smem_ptr_flag_bitsILi8EEENSP_INS5_IJNSA_ILi8EEESE_EEENS5_IJSE_SB_EEEEEEEvNS4_8identityESW_S16_vS17_EENS_8epilogue10collective18CollectiveEpilogueINS19_23Sm100TmaWarpSpecializedILi1ELi1ELi32ELb0ELb0EEEJSF_NS5_IJNSP_ISE_SB_EES1E_EEEaSG_aSG_NS19_6fusion15FusionCallbacksIS1D_NS1G_17LinearCombinationIaiaiLNS_15FloatRoundStyleE2EEESF_S1F_JEEENS4_5SM1004TMEM4LOAD26SM100_TMEM_LOAD_16dp32b32xESW_S16_NS4_39AutoVectorizingCopyWithAssumedAlignmentILi128EEENS4_14SM90_TMA_STOREES16_S1R_S1R_EEEvvEEEEvNT_6ParamsE,"ax",@progbits
	.align	128
.text._ZN7cutlass13device_kernelINS_4gemm6kernel13GemmUniversalIN4cute5tupleIJiiiiEEENS1_10collective13CollectiveMmaINS1_35MainloopSm100TmaUmmaWarpSpecializedILi4ELi2ELi4ENS5_IJNS4_1CILi1EEESB_SB_EEEEENS5_IJNSA_ILi64EEESE_SE_EEEaNS5_IJlSB_lEEEaSG_NS4_8TiledMMAINS4_8MMA_AtomIJNS4_15SM100_MMA_S8_SSIaaiLi64ELi64ELNS4_4UMMA5MajorE0ELSL_0ELNSK_8SaturateE0EEEEEENS4_6LayoutISC_NS5_IJNSA_ILi0EEESQ_SQ_EEEEENS5_IJNS4_10UnderscoreEST_ST_EEEEENS4_13SM90_TMA_LOADENS4_14ComposedLayoutINS4_7SwizzleILi2ELi4ELi3EEENS4_18smem_ptr_flag_bitsILi8EEENSP_INS5_IJNSA_ILi8EEESE_EEENS5_IJSE_SB_EEEEEEEvNS4_8identityESW_S16_vS17_EENS_8epilogue10collective18CollectiveEpilogueINS19_23Sm100TmaWarpSpecializedILi1ELi1ELi32ELb0ELb0EEEJSF_NS5_IJNSP_ISE_SB_EES1E_EEEaSG_aSG_NS19_6fusion15FusionCallbacksIS1D_NS1G_17LinearCombinationIaiaiLNS_15FloatRoundStyleE2EEESF_S1F_JEEENS4_5SM1004TMEM4LOAD26SM100_TMEM_LOAD_16dp32b32xESW_S16_NS4_39AutoVectorizingCopyWithAssumedAlignmentILi128EEENS4_14SM90_TMA_STOREES16_S1R_S1R_EEEvvEEEEvNT_6ParamsE:
        .type           _ZN7cutlass13device_kernelINS_4gemm6kernel13GemmUniversalIN4cute5tupleIJiiiiEEENS1_10collective13CollectiveMmaINS1_35MainloopSm100TmaUmmaWarpSpecializedILi4ELi2ELi4ENS5_IJNS4_1CILi1EEESB_SB_EEEEENS5_IJNSA_ILi64EEESE_SE_EEEaNS5_IJlSB_lEEEaSG_NS4_8TiledMMAINS4_8MMA_AtomIJNS4_15SM100_MMA_S8_SSIaaiLi64ELi64ELNS4_4UMMA5MajorE0ELSL_0ELNSK_8SaturateE0EEEEEENS4_6LayoutISC_NS5_IJNSA_ILi0EEESQ_SQ_EEEEENS5_IJNS4_10UnderscoreEST_ST_EEEEENS4_13SM90_TMA_LOADENS4_14ComposedLayoutINS4_7SwizzleILi2ELi4ELi3EEENS4_18smem_ptr_flag_bitsILi8EEENSP_INS5_IJNSA_ILi8EEESE_EEENS5_IJSE_SB_EEEEEEEvNS4_8identityESW_S16_vS17_EENS_8epilogue10collective18CollectiveEpilogueINS19_23Sm100TmaWarpSpecializedILi1ELi1ELi32ELb0ELb0EEEJSF_NS5_IJNSP_ISE_SB_EES1E_EEEaSG_aSG_NS19_6fusion15FusionCallbacksIS1D_NS1G_17LinearCombinationIaiaiLNS_15FloatRoundStyleE2EEESF_S1F_JEEENS4_5SM1004TMEM4LOAD26SM100_TMEM_LOAD_16dp32b32xESW_S16_NS4_39AutoVectorizingCopyWithAssumedAlignmentILi128EEENS4_14SM90_TMA_STOREES16_S1R_S1R_EEEvvEEEEvNT_6ParamsE,@function
        .size           _ZN7cutlass13device_kernelINS_4gemm6kernel13GemmUniversalIN4cute5tupleIJiiiiEEENS1_10collective13CollectiveMmaINS1_35MainloopSm100TmaUmmaWarpSpecializedILi4ELi2ELi4ENS5_IJNS4_1CILi1EEESB_SB_EEEEENS5_IJNSA_ILi64EEESE_SE_EEEaNS5_IJlSB_lEEEaSG_NS4_8TiledMMAINS4_8MMA_AtomIJNS4_15SM100_MMA_S8_SSIaaiLi64ELi64ELNS4_4UMMA5MajorE0ELSL_0ELNSK_8SaturateE0EEEEEENS4_6LayoutISC_NS5_IJNSA_ILi0EEESQ_SQ_EEEEENS5_IJNS4_10UnderscoreEST_ST_EEEEENS4_13SM90_TMA_LOADENS4_14ComposedLayoutINS4_7SwizzleILi2ELi4ELi3EEENS4_18smem_ptr_flag_bitsILi8EEENSP_INS5_IJNSA_ILi8EEESE_EEENS5_IJSE_SB_EEEEEEEvNS4_8identityESW_S16_vS17_EENS_8epilogue10collective18CollectiveEpilogueINS19_23Sm100TmaWarpSpecializedILi1ELi1ELi32ELb0ELb0EEEJSF_NS5_IJNSP_ISE_SB_EES1E_EEEaSG_aSG_NS19_6fusion15FusionCallbacksIS1D_NS1G_17LinearCombinationIaiaiLNS_15FloatRoundStyleE2EEESF_S1F_JEEENS4_5SM1004TMEM4LOAD26SM100_TMEM_LOAD_16dp32b32xESW_S16_NS4_39AutoVectorizingCopyWithAssumedAlignmentILi128EEENS4_14SM90_TMA_STOREES16_S1R_S1R_EEEvvEEEEvNT_6ParamsE,(.L_x_128 - _ZN7cutlass13device_kernelINS_4gemm6kernel13GemmUniversalIN4cute5tupleIJiiiiEEENS1_10collective13CollectiveMmaINS1_35MainloopSm100TmaUmmaWarpSpecializedILi4ELi2ELi4ENS5_IJNS4_1CILi1EEESB_SB_EEEEENS5_IJNSA_ILi64EEESE_SE_EEEaNS5_IJlSB_lEEEaSG_NS4_8TiledMMAINS4_8MMA_AtomIJNS4_15SM100_MMA_S8_SSIaaiLi64ELi64ELNS4_4UMMA5MajorE0ELSL_0ELNSK_8SaturateE0EEEEEENS4_6LayoutISC_NS5_IJNSA_ILi0EEESQ_SQ_EEEEENS5_IJNS4_10UnderscoreEST_ST_EEEEENS4_13SM90_TMA_LOADENS4_14ComposedLayoutINS4_7SwizzleILi2ELi4ELi3EEENS4_18smem_ptr_flag_bitsILi8EEENSP_INS5_IJNSA_ILi8EEESE_EEENS5_IJSE_SB_EEEEEEEvNS4_8identityESW_S16_vS17_EENS_8epilogue10collective18CollectiveEpilogueINS19_23Sm100TmaWarpSpecializedILi1ELi1ELi32ELb0ELb0EEEJSF_NS5_IJNSP_ISE_SB_EES1E_EEEaSG_aSG_NS19_6fusion15FusionCallbacksIS1D_NS1G_17LinearCombinationIaiaiLNS_15FloatRoundStyleE2EEESF_S1F_JEEENS4_5SM1004TMEM4LOAD26SM100_TMEM_LOAD_16dp32b32xESW_S16_NS4_39AutoVectorizingCopyWithAssumedAlignmentILi128EEENS4_14SM90_TMA_STOREES16_S1R_S1R_EEEvvEEEEvNT_6ParamsE)
        .other          _ZN7cutlass13device_kernelINS_4gemm6kernel13GemmUniversalIN4cute5tupleIJiiiiEEENS1_10collective13CollectiveMmaINS1_35MainloopSm100TmaUmmaWarpSpecializedILi4ELi2ELi4ENS5_IJNS4_1CILi1EEESB_SB_EEEEENS5_IJNSA_ILi64EEESE_SE_EEEaNS5_IJlSB_lEEEaSG_NS4_8TiledMMAINS4_8MMA_AtomIJNS4_15SM100_MMA_S8_SSIaaiLi64ELi64ELNS4_4UMMA5MajorE0ELSL_0ELNSK_8SaturateE0EEEEEENS4_6LayoutISC_NS5_IJNSA_ILi0EEESQ_SQ_EEEEENS5_IJNS4_10UnderscoreEST_ST_EEEEENS4_13SM90_TMA_LOADENS4_14ComposedLayoutINS4_7SwizzleILi2ELi4ELi3EEENS4_18smem_ptr_flag_bitsILi8EEENSP_INS5_IJNSA_ILi8EEESE_EEENS5_IJSE_SB_EEEEEEEvNS4_8identityESW_S16_vS17_EENS_8epilogue10collective18CollectiveEpilogueINS19_23Sm100TmaWarpSpecializedILi1ELi1ELi32ELb0ELb0EEEJSF_NS5_IJNSP_ISE_SB_EES1E_EEEaSG_aSG_NS19_6fusion15FusionCallbacksIS1D_NS1G_17LinearCombinationIaiaiLNS_15FloatRoundStyleE2EEESF_S1F_JEEENS4_5SM1004TMEM4LOAD26SM100_TMEM_LOAD_16dp32b32xESW_S16_NS4_39AutoVectorizingCopyWithAssumedAlignmentILi128EEENS4_14SM90_TMA_STOREES16_S1R_S1R_EEEvvEEEEvNT_6ParamsE,@"STO_CUDA_ENTRY STV_DEFAULT"
_ZN7cutlass13device_kernelINS_4gemm6kernel13GemmUniversalIN4cute5tupleIJiiiiEEENS1_10collective13CollectiveMmaINS1_35MainloopSm100TmaUmmaWarpSpecializedILi4ELi2ELi4ENS5_IJNS4_1CILi1EEESB_SB_EEEEENS5_IJNSA_ILi64EEESE_SE_EEEaNS5_IJlSB_lEEEaSG_NS4_8TiledMMAINS4_8MMA_AtomIJNS4_15SM100_MMA_S8_SSIaaiLi64ELi64ELNS4_4UMMA5MajorE0ELSL_0ELNSK_8SaturateE0EEEEEENS4_6LayoutISC_NS5_IJNSA_ILi0EEESQ_SQ_EEEEENS5_IJNS4_10UnderscoreEST_ST_EEEEENS4_13SM90_TMA_LOADENS4_14ComposedLayoutINS4_7SwizzleILi2ELi4ELi3EEENS4_18smem_ptr_flag_bitsILi8EEENSP_INS5_IJNSA_ILi8EEESE_EEENS5_IJSE_SB_EEEEEEEvNS4_8identityESW_S16_vS17_EENS_8epilogue10collective18CollectiveEpilogueINS19_23Sm100TmaWarpSpecializedILi1ELi1ELi32ELb0ELb0EEEJSF_NS5_IJNSP_ISE_SB_EES1E_EEEaSG_aSG_NS19_6fusion15FusionCallbacksIS1D_NS1G_17LinearCombinationIaiaiLNS_15FloatRoundStyleE2EEESF_S1F_JEEENS4_5SM1004TMEM4LOAD26SM100_TMEM_LOAD_16dp32b32xESW_S16_NS4_39AutoVectorizingCopyWithAssumedAlignmentILi128EEENS4_14SM90_TMA_STOREES16_S1R_S1R_EEEvvEEEEvNT_6ParamsE:
[----:B------:R-:W1:Y:S01]  /*0000*/  LDC R1, c[0x0][0x37c] ;  /* 0x0000df00ff017b82 */ /* 0x000e620000000800 */
[----:B------:R-:W2:Y:S01]  /*0010*/  S2R R103, SR_TID.X ;  /* 0x0000000000677919 */ /* 0x000ea20000002100 */
[----:B------:R-:W3:Y:S01]  /*0020*/  LDCU.64 UR4, c[0x0][0x890] ;  /* 0x00011200ff0477ac */ /* 0x000ee20008000a00 */
[----:B------:R-:W-:Y:S02]  /*0030*/  PRMT R98, RZ, 0x7610, R98 ;  /* 0x00007610ff627816 */ /* 0x000fe40000000062 */
[----:B------:R-:W-:Y:S01]  /*0040*/  ELECT P5, URZ, PT ;  /* 0x0000000000ff782f */ /* 0x000fe200038a0000 */
[----:B------:R-:W4:Y:S01]  /*0050*/  LDCU.64 UR40, c[0x0][0x358] ;  /* 0x00006b00ff2877ac */ /* 0x000f220008000a00 */
[----:B---3--:R-:W-:-:S04]  /*0060*/  UISETP.NE.U32.AND UP0, UPT, UR4, URZ, UPT ;  /* 0x000000ff0400728c */ /* 0x008fc8000bf05070 */
[----:B------:R-:W-:Y:S01]  /*0070*/  UISETP.NE.AND.EX UP0, UPT, UR5, URZ, UPT, UP0 ;  /* 0x000000ff0500728c */ /* 0x000fe2000bf05300 */
[----:B--2---:R-:W-:-:S05]  /*0080*/  SHF.R.U32.HI R106, RZ, 0x5, R103 ;  /* 0x00000005ff6a7819 */ /* 0x004fca0000011667 */
[----:B------:R-:W2:Y:S02]  /*0090*/  SHFL.IDX PT, R0, R106, RZ, 0x1f ;  /* 0x00001fff6a007589 */ /* 0x000ea400000e0000 */
[----:B--2---:R-:W-:Y:S01]  /*00a0*/  R2UR UR8, R0 ;  /* 0x00000000000872ca */ /* 0x004fe200000e0000 */
[----:B-1--4-:R-:W-:-:S14]  /*00b0*/  BRA.U UP0, `(.L_x_0) ;  /* 0x00000001002c7547 */ /* 0x012fdc000b800000 */
[----:B------:R-:W1:Y:S02]  /*00c0*/  LDCU.64 UR6, c[0x0][0x888] ;  /* 0x00011100ff0677ac */ /* 0x000e640008000a00 */
[----:B-1----:R-:W-:-:S04]  /*00d0*/  UISETP.NE.U32.AND UP0, UPT, UR6, URZ, UPT ;  /* 0x000000ff0600728c */ /* 0x002fc8000bf05070 */
[----:B------:R-:W-:-:S09]  /*00e0*/  UISETP.NE.AND.EX UP0, UPT, UR7, URZ, UPT, UP0 ;  /* 0x000000ff0700728c */ /* 0x000fd2000bf05300 */
[----:B------:R-:W-:Y:S05]  /*00f0*/  BRA.U !UP0, `(.L_x_1) ;  /* 0x0000000108107547 */ /* 0x000fea000b800000 */
[----:B------:R-:W1:Y:S02]  /*0100*/  LDC.64 R48, c[0x0][0x888] ;  /* 0x00022200ff307b82 */ /* 0x000e640000000a00 */
[----:B-1----:R1:W5:Y:S01]  /*0110*/  LDG.E R48, desc[UR40][R48.64] ;  /* 0x0000002830307981 */ /* 0x002362000c1e1900 */
[----:B------:R-:W-:Y:S01]  /*0120*/  HFMA2 R98, -RZ, RZ, 0, 5.9604644775390625e-08 ;  /* 0x00000001ff627431 */ /* 0x000fe200000001ff */
[----:B------:R-:W-:Y:S05]  /*0130*/  BRA `(.L_x_0) ;  /* 0x00000000000c7947 */ /* 0x000fea0003800000 */
.L_x_1:
[----:B------:R-:W1:Y:S01]  /*0140*/  LDCU UR6, c[0x0][0x880] ;  /* 0x00011000ff0677ac */ /* 0x000e620008000800 */
[----:B------:R-:W-:Y:S01]  /*0150*/  HFMA2 R98, -RZ, RZ, 0, 5.9604644775390625e-08 ;  /* 0x00000001ff627431 */ /* 0x000fe200000001ff */
[----:B-1----:R-:W-:-:S07]  /*0160*/  MOV R48, UR6 ;  /* 0x0000000600307c02 */ /* 0x002fce0008000f00 */
.L_x_0:
[----:B------:R-:W2:Y:S02]  /*0170*/  LDCU.64 UR6, c[0x0][0x8b0] ;  /* 0x00011600ff0677ac */ /* 0x000ea40008000a00 */
[----:B--2---:R-:W-:-:S04]  /*0180*/  UISETP.NE.U32.AND UP0, UPT, UR6, URZ, UPT ;  /* 0x000000ff0600728c */ /* 0x004fc8000bf05070 */
[----:B------:R-:W-:-:S09]  /*0190*/  UISETP.NE.AND.EX UP0, UPT, UR7, URZ, UPT, UP0 ;  /* 0x000000ff0700728c */ /* 0x000fd2000bf05300 */
[----:B------:R-:W-:Y:S05]  /*01a0*/  BRA.U UP0, `(.L_x_2) ;  /* 0x0000000100247547 */ /* 0x000fea000b800000 */
[----:B------:R-:W2:Y:S02]  /*01b0*/  LDCU.64 UR6, c[0x0][0x8a8] ;  /* 0x00011500ff0677ac */ /* 0x000ea40008000a00 */
[----:B--2---:R-:W-:-:S04]  /*01c0*/  UISETP.NE.U32.AND UP0, UPT, UR6, URZ, UPT ;  /* 0x000000ff0600728c */ /* 0x004fc8000bf05070 */
[----:B------:R-:W-:-:S09]  /*01d0*/  UISETP.NE.AND.EX UP0, UPT, UR7, URZ, UPT, UP0 ;  /* 0x000000ff0700728c */ /* 0x000fd2000bf05300 */
[----:B------:R-:W-:Y:S05]  /*01e0*/  BRA.U !UP0, `(.L_x_3) ;  /* 0x00000001080c7547 */ /* 0x000fea000b800000 */
[----:B------:R-:W2:Y:S02]  /*01f0*/  LDC.64 R2, c[0x0][0x8a8] ;  /* 0x00022a00ff027b82 */ /* 0x000ea40000000a00 */
[----:B--2---:R2:W5:Y:S01]  /*0200*/  LDG.E R47, desc[UR40][R2.64] ;  /* 0x00000028022f7981 */ /* 0x004562000c1e1900 */
[----:B------:R-:W-:Y:S05]  /*0210*/  BRA `(.L_x_2) ;  /* 0x0000000000087947 */ /* 0x000fea0003800000 */
.L_x_3:
[----:B------:R-:W2:Y:S02]  /*0220*/  LDCU UR6, c[0x0][0x8a0] ;  /* 0x00011400ff0677ac */ /* 0x000ea40008000800 */
[----:B--2---:R-:W-:Y:S02]  /*0230*/  MOV R47, UR6 ;  /* 0x00000006002f7c02 */ /* 0x004fe40008000f00 */
.L_x_2:
[----:B------:R-:W-:Y:S01]  /*0240*/  IMAD.U32 R0, RZ, RZ, UR8 ;  /* 0x00000008ff007e24 */ /* 0x000fe2000f8e00ff */
[----:B------:R-:W-:Y:S04]  /*0250*/  BSSY.RECONVERGENT B0, `(.L_x_4) ;  /* 0x000000c000007945 */ /* 0x000fe80003800200 */
[C---:B------:R-:W-:Y:S02]  /*0260*/  ISETP.NE.OR P1, PT, R0.reuse, 0x1, !P5 ;  /* 0x000000010000780c */ /* 0x040fe40006f25670 */
[----:B------:R-:W-:-:S11]  /*0270*/  ISETP.NE.OR P0, PT, R0, 0x3, !P5 ;  /* 0x000000030000780c */ /* 0x000fd60006f05670 */
[----:B------:R-:W-:Y:S05]  /*0280*/  @P1 BRA `(.L_x_5) ;  /* 0x0000000000201947 */ /* 0x000fea0003800000 */
[----:B------:R-:W3:Y:S02]  /*0290*/  LDCU.64 UR6, c[0x0][0x348] ;  /* 0x00006900ff0677ac */ /* 0x000ee40008000a00 */
[----:B---3--:R-:W-:Y:S02]  /*02a0*/  UIADD3 UR10, UP1, UPT, UR6, 0x80, URZ ;  /* 0x00000080060a7890 */ /* 0x008fe4000ff3e0ff */
[----:B------:R-:W-:Y:S02]  /*02b0*/  UIADD3 UR6, UP0, UPT, UR6, 0x180, URZ ;  /* 0x0000018006067890 */ /* 0x000fe4000ff1e0ff */
[----:B------:R-:W-:Y:S02]  /*02c0*/  UIADD3.X UR11, UPT, UPT, URZ, UR7, URZ, UP1, !UPT ;  /* 0x00000007ff0b7290 */ /* 0x000fe40008ffe4ff */
[----:B------:R-:W-:-:S07]  /*02d0*/  UIADD3.X UR7, UPT, UPT, URZ, UR7, URZ, UP0, !UPT ;  /* 0x00000007ff077290 */ /* 0x000fce00087fe4ff */
[----:B------:R3:W-:Y:S02]  /*02e0*/  UTMACCTL.PF [UR10] ;  /* 0x000000000a0079b9 */ /* 0x0007e40008040000 */
[----:B------:R3:W-:Y:S02]  /*02f0*/  UTMACCTL.PF [UR6] ;  /* 0x00000000060079b9 */ /* 0x0007e40008040000 */
[----:B---3--:R-:W-:Y:S01]  /*0300*/  NOP ;  /* 0x0000000000007918 */ /* 0x008fe20000000000 */
.L_x_5:
[----:B------:R-:W-:Y:S05]  /*0310*/  BSYNC.RECONVERGENT B0 ;  /* 0x0000000000007941 */ /* 0x000fea0003800200 */
.L_x_4:
[----:B------:R-:W-:Y:S04]  /*0320*/  BSSY.RECONVERGENT B0, `(.L_x_6) ;  /* 0x000000a000007945 */ /* 0x000fe80003800200 */
        /* <DEDUP_REMOVED lines=9> */
.L_x_7:
[----:B------:R-:W-:Y:S05]  /*03c0*/  BSYNC.RECONVERGENT B0 ;  /* 0x0000000000007941 */ /* 0x000fea0003800200 */
.L_x_6:
[----:B------:R-:W3:Y:S01]  /*03d0*/  LDCU.64 UR6, c[0x0][0x888] ;  /* 0x00011100ff0677ac */ /* 0x000ee20008000a00 */
[----:B------:R-:W-:Y:S02]  /*03e0*/  UISETP.EQ.U32.AND UP1, UPT, UR4, URZ, UPT ;  /* 0x000000ff0400728c */ /* 0x000fe4000bf22070 */
[----:B------:R-:W-:Y:S02]  /*03f0*/  UPLOP3.LUT UP2, UPT, UPT, UPT, UPT, 0x80, 0x8 ;  /* 0x000000000008789c */ /* 0x000fe40003f4f070 */
[----:B---3--:R-:W-:-:S04]  /*0400*/  UISETP.NE.U32.AND UP0, UPT, UR6, URZ, UPT ;  /* 0x000000ff0600728c */ /* 0x008fc8000bf05070 */
[----:B------:R-:W-:-:S04]  /*0410*/  UISETP.NE.AND.EX UP0, UPT, UR7, URZ, UPT, UP0 ;  /* 0x000000ff0700728c */ /* 0x000fc8000bf05300 */
[----:B------:R-:W-:-:S04]  /*0420*/  UISETP.EQ.OR.EX UP3, UPT, UR5, URZ, !UP0, UP1 ;  /* 0x000000ff0500728c */ /* 0x000fc8000c762710 */
[----:B------:R-:W-:-:S05]  /*0430*/  UP2UR UR44, UPR, URZ, 0x8 ;  /* 0x00000008ff2c7883 */ /* 0x000fca0008000000 */
[----:B------:R-:W-:Y:S07]  /*0440*/  BRA.U !UP3, `(.L_x_8) ;  /* 0x000000010b207547 */ /* 0x000fee000b800000 */
[----:B-----5:R-:W-:Y:S01]  /*0450*/  R2UR UR6, R48 ;  /* 0x00000000300672ca */ /* 0x020fe200000e0000 */
[----:B------:R-:W-:Y:S02]  /*0460*/  UISETP.NE.U32.AND UP2, UPT, UR4, URZ, UPT ;  /* 0x000000ff0400728c */ /* 0x000fe4000bf45070 */
[----:B------:R-:W-:Y:S02]  /*0470*/  USEL UR4, URZ, 0xffffffff, UP0 ;  /* 0xffffffffff047887 */ /* 0x000fe40008000000 */
[----:B------:R-:W-:-:S08]  /*0480*/  UISETP.NE.AND.EX UP2, UPT, UR5, URZ, UPT, UP2 ;  /* 0x000000ff0500728c */ /* 0x000fd0000bf45320 */
[----:B------:R-:W-:-:S04]  /*0490*/  UISETP.NE.AND UP1, UPT, UR6, URZ, UPT ;  /* 0x000000ff0600728c */ /* 0x000fc8000bf25270 */
[----:B------:R-:W-:-:S04]  /*04a0*/  @!UP2 USEL UR4, URZ, 0xffffffff, UP1 ;  /* 0xffffffffff04a887 */ /* 0x000fc80008800000 */
[----:B------:R-:W-:-:S04]  /*04b0*/  ULOP3.LUT UR4, UR4, 0x1, URZ, 0xc0, !UPT ;  /* 0x0000000104047892 */ /* 0x000fc8000f8ec0ff */
[----:B------:R-:W-:-:S11]  /*04c0*/  UISETP.NE.U32.AND UP2, UPT, UR4, 0x1, UPT ;  /* 0x000000010400788c */ /* 0x000fd6000bf45070 */
.L_x_8:
[----:B--2---:R-:W2:Y:S01]  /*04d0*/  SHFL.IDX PT, R2, R106, RZ, 0x1f ;  /* 0x00001fff6a027589 */ /* 0x004ea200000e0000 */
[----:B------:R-:W-:-:S04]  /*04e0*/  UISETP.NE.AND UP1, UPT, UR8, 0x2, UPT ;  /* 0x000000020800788c */ /* 0x000fc8000bf25270 */
[----:B------:R-:W-:Y:S01]  /*04f0*/  USEL UR13, URZ, 0x1, UP1 ;  /* 0x00000001ff0d7887 */ /* 0x000fe20008800000 */
[----:B--2---:R-:W-:-:S13]  /*0500*/  ISETP.NE.AND P0, PT, R2, RZ, PT ;  /* 0x000000ff0200720c */ /* 0x004fda0003f05270 */
[----:B------:R-:W-:Y:S05]  /*0510*/  @P0 BRA `(.L_x_9) ;  /* 0x0000000000480947 */ /* 0x000fea0003800000 */
[----:B------:R-:W2:Y:S01]  /*0520*/  S2UR UR5, SR_CgaCtaId ;  /* 0x00000000000579c3 */ /* 0x000ea20000008800 */
[----:B------:R-:W-:Y:S01]  /*0530*/  UMOV UR6, 0x400 ;  /* 0x0000040000067882 */ /* 0x000fe20000000000 */
[----:B------:R-:W-:Y:S01]  /*0540*/  UMOV UR4, 0x1 ;  /* 0x0000000100047882 */ /* 0x000fe20000000000 */
[----:B------:R-:W-:Y:S01]  /*0550*/  ELECT P0, URZ, PT ;  /* 0x0000000000ff782f */ /* 0x000fe20003800000 */
[----:B--2---:R-:W-:Y:S02]  /*0560*/  ULEA UR5, UR5, UR6, 0x18 ;  /* 0x0000000605057291 */ /* 0x004fe4000f8ec0ff */
[----:B------:R-:W-:-:S04]  /*0570*/  UIADD3 UR6, UPT, UPT, -UR4, 0x100000, URZ ;  /* 0x0010000004067890 */ /* 0x000fc8000fffe1ff */
[----:B------:R-:W-:Y:S02]  /*0580*/  USHF.L.U32 UR7, UR6, 0xb, URZ ;  /* 0x0000000b06077899 */ /* 0x000fe400080006ff */
[----:B------:R-:W-:Y:S01]  /*0590*/  USHF.L.U32 UR6, UR6, 0x1, URZ ;  /* 0x0000000106067899 */ /* 0x000fe200080006ff */
[----:B------:R-:W2:Y:S11]  /*05a0*/  FENCE.VIEW.ASYNC.S ;  /* 0x00000000000073c6 */ /* 0x000eb60000000000 */
[----:B--2---:R2:W3:Y:S01]  /*05b0*/  SYNCS.EXCH.64 URZ, [UR5], UR6 ;  /* 0x0000000605ff75b2 */ /* 0x0044e20008000100 */
[----:B------:R2:W4:Y:S01]  /*05c0*/  SYNCS.EXCH.64 URZ, [UR5+0x20], UR6 ;  /* 0x0000200605ff75b2 */ /* 0x0005220008000100 */
[----:B------:R2:W1:Y:S01]  /*05d0*/  SYNCS.EXCH.64 URZ, [UR5+0x8], UR6 ;  /* 0x0000080605ff75b2 */ /* 0x0004620008000100 */
[----:B------:R2:W1:Y:S01]  /*05e0*/  SYNCS.EXCH.64 URZ, [UR5+0x28], UR6 ;  /* 0x0000280605ff75b2 */ /* 0x0004620008000100 */
[----:B------:R2:W1:Y:S01]  /*05f0*/  SYNCS.EXCH.64 URZ, [UR5+0x10], UR6 ;  /* 0x0000100605ff75b2 */ /* 0x0004620008000100 */
[----:B------:R2:W1:Y:S01]  /*0600*/  SYNCS.EXCH.64 URZ, [UR5+0x30], UR6 ;  /* 0x0000300605ff75b2 */ /* 0x0004620008000100 */
[----:B------:R2:W1:Y:S01]  /*0610*/  SYNCS.EXCH.64 URZ, [UR5+0x18], UR6 ;  /* 0x0000180605ff75b2 */ /* 0x0004620008000100 */
[----:B------:R2:W1:Y:S01]  /*0620*/  SYNCS.EXCH.64 URZ, [UR5+0x38], UR6 ;  /* 0x0000380605ff75b2 */ /* 0x0004620008000100 */
[----:B------:R-:W-:Y:S01]  /*0630*/  NOP ;  /* 0x0000000000007918 */ /* 0x000fe20000000000 */
.L_x_9:
[----:B------:R-:W2:Y:S01]  /*0640*/  SHFL.IDX PT, R2, R106, RZ, 0x1f ;  /* 0x00001fff6a027589 */ /* 0x000ea200000e0000 */
[----:B------:R-:W-:Y:S01]  /*0650*/  NOP ;  /* 0x0000000000007918 */ /* 0x000fe20000000000 */
[----:B--2---:R-:W-:-:S13]  /*0660*/  ISETP.NE.AND P0, PT, R2, 0x1, PT ;  /* 0x000000010200780c */ /* 0x004fda0003f05270 */
[----:B------:R-:W-:Y:S05]  /*0670*/  @P0 BRA `(.L_x_10) ;  /* 0x0000000000400947 */ /* 0x000fea0003800000 */
[----:B------:R-:W2:Y:S01]  /*0680*/  S2UR UR6, SR_CgaCtaId ;  /* 0x00000000000679c3 */ /* 0x000ea20000008800 */
[----:B------:R-:W-:Y:S01]  /*0690*/  UMOV UR7, 0x400 ;  /* 0x0000040000077882 */ /* 0x000fe20000000000 */
[----:B------:R-:W-:Y:S01]  /*06a0*/  UMOV UR5, 0x20 ;  /* 0x0000002000057882 */ /* 0x000fe20000000000 */
[----:B------:R-:W-:Y:S01]  /*06b0*/  UMOV UR4, 0x80 ;  /* 0x0000008000047882 */ /* 0x000fe20000000000 */
[----:B------:R-:W-:-:S04]  /*06c0*/  UIADD3 UR10, UPT, UPT, -UR5, 0x100000, URZ ;  /* 0x00100000050a7890 */ /* 0x000fc8000fffe1ff */
[----:B------:R-:W-:Y:S02]  /*06d0*/  USHF.L.U32 UR11, UR10, 0xb, URZ ;  /* 0x0000000b0a0b7899 */ /* 0x000fe400080006ff */
[----:B------:R-:W-:Y:S02]  /*06e0*/  USHF.L.U32 UR10, UR10, 0x1, URZ ;  /* 0x000000010a0a7899 */ /* 0x000fe400080006ff */
[----:B------:R-:W-:-:S04]  /*06f0*/  UIADD3 UR4, UPT, UPT, -UR4, 0x100000, URZ ;  /* 0x0010000004047890 */ /* 0x000fc8000fffe1ff */
[----:B------:R-:W-:Y:S02]  /*0700*/  USHF.L.U32 UR5, UR4, 0xb, URZ ;  /* 0x0000000b04057899 */ /* 0x000fe400080006ff */
[----:B------:R-:W-:Y:S01]  /*0710*/  USHF.L.U32 UR4, UR4, 0x1, URZ ;  /* 0x0000000104047899 */ /* 0x000fe200080006ff */
[----:B------:R-:W-:Y:S01]  /*0720*/  ELECT P0, URZ, PT ;  /* 0x0000000000ff782f */ /* 0x000fe20003800000 */
[----:B--2---:R-:W-:Y:S01]  /*0730*/  ULEA UR6, UR6, UR7, 0x18 ;  /* 0x0000000706067291 */ /* 0x004fe2000f8ec0ff */
[----:B------:R-:W2:Y:S11]  /*0740*/  FENCE.VIEW.ASYNC.S ;  /* 0x00000000000073c6 */ /* 0x000eb60000000000 */
[----:B--2---:R2:W1:Y:S01]  /*0750*/  SYNCS.EXCH.64 URZ, [UR6+0x40], UR10 ;  /* 0x0000400a06ff75b2 */ /* 0x0044620008000100 */
[----:B------:R2:W1:Y:S01]  /*0760*/  SYNCS.EXCH.64 URZ, [UR6+0x48], UR4 ;  /* 0x0000480406ff75b2 */ /* 0x0004620008000100 */
[----:B------:R-:W-:Y:S01]  /*0770*/  NOP ;  /* 0x0000000000007918 */ /* 0x000fe20000000000 */
.L_x_10:
[----:B------:R-:W3:Y:S01]  /*0780*/  SHFL.IDX PT, R2, R106, RZ, 0x1f ;  /* 0x00001fff6a027589 */ /* 0x000ee200000e0000 */
[----:B------:R-:W-:Y:S01]  /*0790*/  NOP ;  /* 0x0000000000007918 */ /* 0x000fe20000000000 */
[----:B---3--:R-:W-:-:S13]  /*07a0*/  ISETP.NE.AND P0, PT, R2, 0x3, PT ;  /* 0x000000030200780c */ /* 0x008fda0003f05270 */
[----:B------:R-:W-:Y:S05]  /*07b0*/  @P0 BRA `(.L_x_11) ;  /* 0x0000000000300947 */ /* 0x000fea0003800000 */
[----:B--2---:R-:W2:Y:S01]  /*07c0*/  S2UR UR5, SR_CgaCtaId ;  /* 0x00000000000579c3 */ /* 0x004ea20000008800 */
        /* <DEDUP_REMOVED lines=8> */
[----:B--2---:R3:W2:Y:S01]  /*0850*/  SYNCS.EXCH.64 URZ, [UR5+0x50], UR6 ;  /* 0x0000500605ff75b2 */ /* 0x0046a20008000100 */
[----:B------:R3:W1:Y:S02]  /*0860*/  SYNCS.EXCH.64 URZ, [UR5+0x58], UR6 ;  /* 0x0000580605ff75b2 */ /* 0x0006640008000100 */
[----:B---3--:R-:W-:Y:S01]  /*0870*/  NOP ;  /* 0x0000000000007918 */ /* 0x008fe20000000000 */
.L_x_11:
[----:B------:R-:W3:Y:S01]  /*0880*/  SHFL.IDX PT, R2, R106, RZ, 0x1f ;  /* 0x00001fff6a027589 */ /* 0x000ee200000e0000 */
[----:B------:R-:W-:Y:S01]  /*0890*/  NOP ;  /* 0x0000000000007918 */ /* 0x000fe20000000000 */
[----:B---3--:R-:W-:-:S13]  /*08a0*/  ISETP.NE.AND P0, PT, R2, 0x4, PT ;  /* 0x000000040200780c */ /* 0x008fda0003f05270 */
[----:B------:R-:W-:Y:S05]  /*08b0*/  @P0 BRA `(.L_x_12) ;  /* 0x00000000004c0947 */ /* 0x000fea0003800000 */
[----:B--2---:R-:W2:Y:S01]  /*08c0*/  S2UR UR5, SR_CgaCtaId ;  /* 0x00000000000579c3 */ /* 0x004ea20000008800 */
[----:B------:R-:W-:Y:S01]  /*08d0*/  UMOV UR7, 0x100 ;  /* 0x0000010000077882 */ /* 0x000fe20000000000 */
[----:B------:R-:W-:Y:S01]  /*08e0*/  UMOV UR6, 0x400 ;  /* 0x0000040000067882 */ /* 0x000fe20000000000 */
[----:B------:R-:W-:Y:S01]  /*08f0*/  USEL UR7, UR7, 0xe0, UP2 ;  /* 0x000000e007077887 */ /* 0x000fe20009000000 */
[----:B------:R-:W-:Y:S01]  /*0900*/  UMOV UR4, 0x1 ;  /* 0x0000000100047882 */ /* 0x000fe20000000000 */
[----:B------:R-:W-:Y:S01]  /*0910*/  ELECT P0, URZ, PT ;  /* 0x0000000000ff782f */ /* 0x000fe20003800000 */
[----:B------:R-:W-:-:S04]  /*0920*/  UIADD3 UR10, UPT, UPT, -UR4, 0x100000, URZ ;  /* 0x00100000040a7890 */ /* 0x000fc8000fffe1ff */
[----:B------:R-:W-:Y:S02]  /*0930*/  USHF.L.U32 UR11, UR10, 0xb, URZ ;  /* 0x0000000b0a0b7899 */ /* 0x000fe400080006ff */
[----:B------:R-:W-:Y:S02]  /*0940*/  USHF.L.U32 UR10, UR10, 0x1, URZ ;  /* 0x000000010a0a7899 */ /* 0x000fe400080006ff */
[----:B--2---:R-:W-:Y:S02]  /*0950*/  ULEA UR5, UR5, UR6, 0x18 ;  /* 0x0000000605057291 */ /* 0x004fe4000f8ec0ff */
[----:B------:R-:W-:-:S04]  /*0960*/  UIADD3 UR6, UPT, UPT, -UR7, 0x100000, URZ ;  /* 0x0010000007067890 */ /* 0x000fc8000fffe1ff */
[----:B------:R-:W-:Y:S02]  /*0970*/  USHF.L.U32 UR7, UR6, 0xb, URZ ;  /* 0x0000000b06077899 */ /* 0x000fe400080006ff */
[----:B------:R-:W-:Y:S01]  /*0980*/  USHF.L.U32 UR6, UR6, 0x1, URZ ;  /* 0x0000000106067899 */ /* 0x000fe200080006ff */
[----:B------:R-:W2:Y:S03]  /*0990*/  FENCE.VIEW.ASYNC.S ;  /* 0x00000000000073c6 */ /* 0x000ea60000000000 */
[----:B--2---:R3:W2:Y:S08]  /*09a0*/  SYNCS.EXCH.64 URZ, [UR5+0x60], UR10 ;  /* 0x0000600a05ff75b2 */ /* 0x0046b00008000100 */
[----:B------:R3:W1:Y:S01]  /*09b0*/  SYNCS.EXCH.64 URZ, [UR5+0x70], UR6 ;  /* 0x0000700605ff75b2 */ /* 0x0006620008000100 */
[----:B------:R3:W1:Y:S01]  /*09c0*/  SYNCS.EXCH.64 URZ, [UR5+0x68], UR10 ;  /* 0x0000680a05ff75b2 */ /* 0x0006620008000100 */
[----:B------:R3:W1:Y:S02]  /*09d0*/  SYNCS.EXCH.64 URZ, [UR5+0x78], UR6 ;  /* 0x0000780605ff75b2 */ /* 0x0006640008000100 */
[----:B---3--:R-:W-:Y:S01]  /*09e0*/  NOP ;  /* 0x0000000000007918 */ /* 0x008fe20000000000 */
.L_x_12:
[----:B------:R-:W3:Y:S01]  /*09f0*/  SHFL.IDX PT, R2, R106, RZ, 0x1f ;  /* 0x00001fff6a027589 */ /* 0x000ee200000e0000 */
[----:B------:R-:W-:Y:S01]  /*0a00*/  NOP ;  /* 0x0000000000007918 */ /* 0x000fe20000000000 */
[----:B---3--:R-:W-:-:S13]  /*0a10*/  ISETP.NE.AND P0, PT, R2, 0x5, PT ;  /* 0x000000050200780c */ /* 0x008fda0003f05270 */
[----:B------:R-:W-:Y:S05]  /*0a20*/  @P0 BRA `(.L_x_13) ;  /* 0x0000000000580947 */ /* 0x000fea0003800000 */
[----:B--2---:R-:W2:Y:S01]  /*0a30*/  S2UR UR6, SR_CgaCtaId ;  /* 0x00000000000679c3 */ /* 0x004ea20000008800 */
        /* <DEDUP_REMOVED lines=12> */
[----:B--2---:R3:W2:Y:S01]  /*0b00*/  SYNCS.EXCH.64 URZ, [UR6+0x80], UR10 ;  /* 0x0000800a06ff75b2 */ /* 0x0046a20008000100 */
[----:B------:R3:W1:Y:S01]  /*0b10*/  SYNCS.EXCH.64 URZ, [UR6+0xa0], UR4 ;  /* 0x0000a00406ff75b2 */ /* 0x0006620008000100 */
[----:B------:R3:W1:Y:S01]  /*0b20*/  SYNCS.EXCH.64 URZ, [UR6+0x88], UR10 ;  /* 0x0000880a06ff75b2 */ /* 0x0006620008000100 */
[----:B------:R3:W1:Y:S01]  /*0b30*/  SYNCS.EXCH.64 URZ, [UR6+0xa8], UR4 ;  /* 0x0000a80406ff75b2 */ /* 0x0006620008000100 */
[----:B------:R3:W1:Y:S01]  /*0b40*/  SYNCS.EXCH.64 URZ, [UR6+0x90], UR10 ;  /* 0x0000900a06ff75b2 */ /* 0x0006620008000100 */
[----:B------:R3:W1:Y:S01]  /*0b50*/  SYNCS.EXCH.64 URZ, [UR6+0xb0], UR4 ;  /* 0x0000b00406ff75b2 */ /* 0x0006620008000100 */
[----:B------:R3:W1:Y:S01]  /*0b60*/  SYNCS.EXCH.64 URZ, [UR6+0x98], UR10 ;  /* 0x0000980a06ff75b2 */ /* 0x0006620008000100 */
[----:B------:R3:W1:Y:S02]  /*0b70*/  SYNCS.EXCH.64 URZ, [UR6+0xb8], UR4 ;  /* 0x0000b80406ff75b2 */ /* 0x0006640008000100 */
[----:B---3--:R-:W-:Y:S01]  /*0b80*/  NOP ;  /* 0x0000000000007918 */ /* 0x008fe20000000000 */
.L_x_13:
        /* <DEDUP_REMOVED lines=14> */
[----:B------:R3:W1:Y:S01]  /*0c70*/  SYNCS.EXCH.64 URZ, [UR5+0xd0], UR6 ;  /* 0x0000d00605ff75b2 */ /* 0x0006620008000100 */
[----:B------:R3:W1:Y:S01]  /*0c80*/  SYNCS.EXCH.64 URZ, [UR5+0xc8], UR6 ;  /* 0x0000c80605ff75b2 */ /* 0x0006620008000100 */
[----:B------:R3:W1:Y:S02]  /*0c90*/  SYNCS.EXCH.64 URZ, [UR5+0xd8], UR6 ;  /* 0x0000d80605ff75b2 */ /* 0x0006640008000100 */
[----:B---3--:R-:W-:Y:S01]  /*0ca0*/  NOP ;  /* 0x0000000000007918 */ /* 0x008fe20000000000 */
.L_x_14:
[----:B--2---:R-:W2:Y:S01]  /*0cb0*/  S2UR UR5, SR_CTAID.X ;  /* 0x00000000000579c3 */ /* 0x004ea20000002500 */
[----:B------:R-:W-:-:S05]  /*0cc0*/  CS2R.32 R99, SR_CgaSize ;  /* 0x0000000000637805 */ /* 0x000fca0000008a00 */
[----:B------:R-:W-:-:S05]  /*0cd0*/  IMAD R99, R99, -0xa0, RZ ;  /* 0xffffff6063637824 */ /* 0x000fca00078e02ff */
[----:B------:R-:W-:-:S14]  /*0ce0*/  R2UR UR7, R99 ;  /* 0x00000000630772ca */ /* 0x000fdc00000e0000 */
[----:B------:R-:W3:Y:S01]  /*0cf0*/  LDCU UR7, c[0x0][UR7+0x2b0] ;  /* 0x00005600070777ac */ /* 0x000ee20008000800 */
[----:B------:R-:W-:Y:S01]  /*0d00*/  NOP ;  /* 0x0000000000007918 */ /* 0x000fe20000000000 */
[----:B------:R-:W-:-:S05]  /*0d10*/  CS2R.32 R99, SR_CgaSize ;  /* 0x0000000000637805 */ /* 0x000fca0000008a00 */
[----:B------:R-:W-:-:S05]  /*0d20*/  IMAD R99, R99, -0xa0, RZ ;  /* 0xffffff6063637824 */ /* 0x000fca00078e02ff */
[----:B------:R-:W-:-:S14]  /*0d30*/  R2UR UR6, R99 ;  /* 0x00000000630672ca */ /* 0x000fdc00000e0000 */
[----:B------:R-:W4:Y:S01]  /*0d40*/  LDCU UR6, c[0x0][UR6+0x2b4] ;  /* 0x00005680060677ac */ /* 0x000f220008000800 */
[----:B------:R-:W1:Y:S08]  /*0d50*/  S2UR UR4, SR_CTAID.Y ;  /* 0x00000000000479c3 */ /* 0x000e700000002600 */
[----:B------:R-:W4:Y:S01]  /*0d60*/  LDC R9, c[0x0][0xb24] ;  /* 0x0002c900ff097b82 */ /* 0x000f220000000800 */
[----:B--2---:R-:W-:-:S02]  /*0d70*/  I2FP.F32.U32 R5, UR5 ;  /* 0x0000000500057c45 */ /* 0x004fc40008201000 */
[----:B------:R-:W-:-:S05]  /*0d80*/  CS2R.32 R3, SR_CgaSize ;  /* 0x0000000000037805 */ /* 0x000fca0000008a00 */
[----:B------:R-:W-:-:S06]  /*0d90*/  IMAD R3, R3, -0xa0, RZ ;  /* 0xffffff6003037824 */ /* 0x000fcc00078e02ff */
[----:B------:R-:W2:Y:S01]  /*0da0*/  LDC R3, c[0x0][R3+0x2a0] ;  /* 0x0000a80003037b82 */ /* 0x000ea20000000800 */
[----:B------:R-:W-:Y:S01]  /*0db0*/  MOV R99, UR5 ;  /* 0x0000000500637c02 */ /* 0x000fe20008000f00 */
[----:B---3--:R-:W-:Y:S01]  /*0dc0*/  FMUL R5, R5, UR7 ;  /* 0x0000000705057c20 */ /* 0x008fe20008400000 */
[----:B-1----:R-:W-:Y:S02]  /*0dd0*/  I2FP.F32.U32 R4, UR4 ;  /* 0x0000000400047c45 */ /* 0x002fe40008201000 */
[----:B------:R-:W-:-:S05]  /*0de0*/  CS2R.32 R2, SR_CgaSize ;  /* 0x0000000000027805 */ /* 0x000fca0000008a00 */
[----:B------:R-:W-:-:S06]  /*0df0*/  IMAD R2, R2, -0xa0, RZ ;  /* 0xffffff6002027824 */ /* 0x000fcc00078e02ff */
[----:B------:R-:W1:Y:S01]  /*0e00*/  LDC R2, c[0x0][R2+0x2a4] ;  /* 0x0000a90002027b82 */ /* 0x000e620000000800 */
[----:B------:R-:W3:Y:S01]  /*0e10*/  F2I.U32.TRUNC.NTZ R96, R5 ;  /* 0x0000000500607305 */ /* 0x000ee2000020f000 */
[----:B------:R-:W-:Y:S01]  /*0e20*/  MOV R97, UR4 ;  /* 0x0000000400617c02 */ /* 0x000fe20008000f00 */
[----:B----4-:R-:W-:-:S05]  /*0e30*/  FMUL R4, R4, UR6 ;  /* 0x0000000604047c20 */ /* 0x010fca0008400000 */
[----:B------:R-:W-:Y:S01]  /*0e40*/  BAR.SYNC.DEFER_BLOCKING 0x0 ;  /* 0x0000000000007b1d */ /* 0x000fe20000010000 */
[----:B------:R-:W-:-:S05]  /*0e50*/  ISETP.GE.AND P0, PT, R9, 0x1, PT ;  /* 0x000000010900780c */ /* 0x000fca0003f06270 */
[----:B------:R-:W4:Y:S02]  /*0e60*/  F2I.U32.TRUNC.NTZ R81, R4 ;  /* 0x0000000400517305 */ /* 0x000f24000020f000 */
[----:B------:R-:W1:Y:S01]  /*0e70*/  S2UR UR36, SR_CTAID.Z ;  /* 0x00000000002479c3 */ /* 0x000e620000002700 */
[----:B---3--:R-:W-:-:S05]  /*0e80*/  IADD3 R96, PT, PT, -R96, RZ, RZ ;  /* 0x000000ff60607210 */ /* 0x008fca0007ffe1ff */
[----:B--2---:R-:W-:Y:S01]  /*0e90*/  IMAD R96, R3, R96, UR5 ;  /* 0x0000000503607e24 */ /* 0x004fe2000f8e0260 */
[----:B----4-:R-:W-:-:S05]  /*0ea0*/  IADD3 R81, PT, PT, -R81, RZ, RZ ;  /* 0x000000ff51517210 */ /* 0x010fca0007ffe1ff */
[----:B-1----:R-:W-:Y:S01]  /*0eb0*/  IMAD R81, R2, R81, UR4 ;  /* 0x0000000402517e24 */ /* 0x002fe2000f8e0251 */
[----:B------:R-:W-:Y:S06]  /*0ec0*/  @!P0 BRA `(.L_x_15) ;  /* 0x0000000000b88947 */ /* 0x000fec0003800000 */
[----:B------:R-:W1:Y:S01]  /*0ed0*/  LDC.64 R4, c[0x0][0xb18] ;  /* 0x0002c600ff047b82 */ /* 0x000e620000000a00 */
[----:B------:R-:W-:-:S07]  /*0ee0*/  ISETP.NE.AND P0, PT, R9, 0x1, PT ;  /* 0x000000010900780c */ /* 0x000fce0003f05270 */
[----:B------:R-:W2:Y:S08]  /*0ef0*/  LDC R10, c[0x0][0xb0c] ;  /* 0x0002c300ff0a7b82 */ /* 0x000eb00000000800 */
[----:B------:R-:W3:Y:S08]  /*0f00*/  LDC R11, c[0x0][0x370] ;  /* 0x0000dc00ff0b7b82 */ /* 0x000ef00000000800 */
[----:B------:R-:W4:Y:S01]  /*0f10*/  LDC R12, c[0x0][0x374] ;  /* 0x0000dd00ff0c7b82 */ /* 0x000f220000000800 */
[----:B-1----:R-:W-:-:S07]  /*0f20*/  ISETP.NE.AND P1, PT, R4, 0x1, PT ;  /* 0x000000010400780c */ /* 0x002fce0003f25270 */
[----:B------:R-:W3:Y:S01]  /*0f30*/  LDC.64 R6, c[0x0][0xb10] ;  /* 0x0002c400ff067b82 */ /* 0x000ee20000000a00 */
[----:B--2---:R-:W-:-:S07]  /*0f40*/  ISETP.NE.AND P2, PT, R10, 0x1, PT ;  /* 0x000000010a00780c */ /* 0x004fce0003f45270 */
[----:B------:R-:W1:Y:S08]  /*0f50*/  LDC R8, c[0x0][0xb20] ;  /* 0x0002c800ff087b82 */ /* 0x000e700000000800 */
[----:B------:R-:W2:Y:S01]  /*0f60*/  LDC.64 R2, c[0x0][0xb28] ;  /* 0x0002ca00ff027b82 */ /* 0x000ea20000000a00 */
[----:B----4-:R-:W-:-:S04]  /*0f70*/  IMAD.HI.U32 R13, R12, R5, RZ ;  /* 0x000000050c0d7227 */ /* 0x010fc800078e00ff */
[----:B------:R-:W-:-:S04]  /*0f80*/  IMAD.HI.U32 R5, R97, R5, RZ ;  /* 0x0000000561057227 */ /* 0x000fc800078e00ff */
[----:B---3--:R-:W-:-:S04]  /*0f90*/  IMAD.HI.U32 R14, R11, R6, RZ ;  /* 0x000000060b0e7227 */ /* 0x008fc800078e00ff */
[----:B------:R-:W-:Y:S01]  /*0fa0*/  IMAD.HI.U32 R16, R99, R6, RZ ;  /* 0x0000000663107227 */ /* 0x000fe200078e00ff */
[-C--:B------:R-:W-:Y:S02]  /*0fb0*/  @P2 SHF.R.U32.HI R11, RZ, R7.reuse, R14 ;  /* 0x00000007ff0b2219 */ /* 0x080fe4000001160e */
[-C--:B-1----:R-:W-:Y:S02]  /*0fc0*/  @P1 SHF.R.U32.HI R12, RZ, R8.reuse, R13 ;  /* 0x00000008ff0c1219 */ /* 0x082fe4000001160d */
[----:B------:R-:W-:Y:S02]  /*0fd0*/  SHF.R.U32.HI R8, RZ, R8, R5 ;  /* 0x00000008ff087219 */ /* 0x000fe40000011605 */
[----:B------:R-:W-:Y:S02]  /*0fe0*/  SHF.R.U32.HI R16, RZ, R7, R16 ;  /* 0x00000007ff107219 */ /* 0x000fe40000011610 */
[----:B------:R-:W-:Y:S01]  /*0ff0*/  SEL R5, R97, R8, !P1 ;  /* 0x0000000861057207 */ /* 0x000fe20004800000 */
[----:B--2---:R-:W-:Y:S01]  /*1000*/  IMAD.HI.U32 R14, R12, R2, RZ ;  /* 0x000000020c0e7227 */ /* 0x004fe200078e00ff */
[----:B------:R-:W-:-:S03]  /*1010*/  SEL R7, R99, R16, !P2 ;  /* 0x0000001063077207 */ /* 0x000fc60005000000 */
[----:B------:R-:W-:Y:S01]  /*1020*/  IMAD.HI.U32 R6, R11, R2, RZ ;  /* 0x000000020b067227 */ /* 0x000fe200078e00ff */
[----:B------:R-:W-:-:S04]  /*1030*/  @P0 SHF.R.U32.HI R12, RZ, R3, R14 ;  /* 0x00000003ff0c0219 */ /* 0x000fc8000001160e */
[----:B------:R-:W-:Y:S01]  /*1040*/  @P0 SHF.R.U32.HI R11, RZ, R3, R6 ;  /* 0x00000003ff0b0219 */ /* 0x000fe20000011606 */
[----:B------:R-:W-:-:S04]  /*1050*/  IMAD R12, R12, R9, RZ ;  /* 0x000000090c0c7224 */ /* 0x000fc800078e02ff */
[----:B------:R-:W-:Y:S01]  /*1060*/  IMAD R6, R11, R9, RZ ;  /* 0x000000090b067224 */ /* 0x000fe200078e02ff */
[----:B------:R-:W-:-:S04]  /*1070*/  ISETP.GE.AND P1, PT, R5, R12, PT ;  /* 0x0000000c0500720c */ /* 0x000fc80003f26270 */
[----:B------:R-:W-:Y:S01]  /*1080*/  ISETP.GE.OR P1, PT, R7, R6, P1 ;  /* 0x000000060700720c */ /* 0x000fe20000f26670 */
[----:B------:R-:W-:-:S05]  /*1090*/  IMAD.HI.U32 R6, R5, R2, RZ ;  /* 0x0000000205067227 */ /* 0x000fca00078e00ff */
[----:B------:R-:W-:-:S04]  /*10a0*/  SHF.R.U32.HI R6, RZ, R3, R6 ;  /* 0x00000003ff067219 */ /* 0x000fc80000011606 */
[----:B------:R-:W-:-:S03]  /*10b0*/  SEL R6, R5, R6, !P0 ;  /* 0x0000000605067207 */ /* 0x000fc60004000000 */
[----:B------:R-:W-:Y:S01]  /*10c0*/  @!P1 IMAD.HI.U32 R8, R7, R2, RZ ;  /* 0x0000000207089227 */ /* 0x000fe200078e00ff */
[----:B------:R-:W-:-:S04]  /*10d0*/  IADD3 R2, PT, PT, -R6, RZ, RZ ;  /* 0x000000ff06027210 */ /* 0x000fc80007ffe1ff */
[----:B------:R-:W-:Y:S01]  /*10e0*/  @!P1 SHF.R.U32.HI R8, RZ, R3, R8 ;  /* 0x00000003ff089219 */ /* 0x000fe20000011608 */
[----:B------:R-:W-:-:S03]  /*10f0*/  IMAD R2, R9, R2, R5 ;  /* 0x0000000209027224 */ /* 0x000fc600078e0205 */
[----:B------:R-:W-:Y:S02]  /*1100*/  @!P1 SEL R3, R7, R8, !P0 ;  /* 0x0000000807039207 */ /* 0x000fe40004000000 */
[----:B------:R-:W-:-:S03]  /*1110*/  IADD3 R8, PT, PT, -R5, RZ, RZ ;  /* 0x000000ff05087210 */ /* 0x000fc60007ffe1ff */
[--C-:B------:R-:W-:Y:S02]  /*1120*/  @!P1 IMAD.IADD R6, R6, 0x1, -R3.reuse ;  /* 0x0000000106069824 */ /* 0x100fe400078e0a03 */
[----:B------:R-:W-:Y:S01]  /*1130*/  @!P1 IMAD R3, R2, R11, R3 ;  /* 0x0000000b02039224 */ /* 0x000fe200078e0203 */
[----:B------:R-:W-:Y:S01]  /*1140*/  IADD3 R2, PT, PT, -R7, RZ, RZ ;  /* 0x000000ff07027210 */ /* 0x000fe20007ffe1ff */
[----:B------:R-:W-:Y:S02]  /*1150*/  @!P1 IMAD R5, R6, R9, R7 ;  /* 0x0000000906059224 */ /* 0x000fe400078e0207 */
[----:B------:R-:W-:Y:S02]  /*1160*/  IMAD R8, R4, R8, R97 ;  /* 0x0000000804087224 */ /* 0x000fe400078e0261 */
[----:B------:R-:W-:Y:S02]  /*1170*/  @!P1 IMAD.MOV.U32 R7, RZ, RZ, R3 ;  /* 0x000000ffff079224 */ /* 0x000fe400078e0003 */
[----:B------:R-:W-:-:S02]  /*1180*/  IMAD R2, R10, R2, R99 ;  /* 0x000000020a027224 */ /* 0x000fc400078e0263 */
[----:B------:R-:W-:Y:S02]  /*1190*/  IMAD R97, R5, R4, R8 ;  /* 0x0000000405617224 */ /* 0x000fe400078e0208 */
[----:B------:R-:W-:Y:S02]  /*11a0*/  IMAD R99, R7, R10, R2 ;  /* 0x0000000a07637224 */ /* 0x000fe400078e0202 */
.L_x_15:
[----:B------:R-:W1:Y:S01]  /*11b0*/  LDCU UR4, c[0x0][0xb30] ;  /* 0x00016600ff0477ac */ /* 0x000e620008000800 */
[----:B------:R-:W2:Y:S08]  /*11c0*/  S2UR UR37, SR_CgaCtaId ;  /* 0x00000000002579c3 */ /* 0x000eb00000008800 */
[----:B------:R-:W3:Y:S01]  /*11d0*/  LDC R40, c[0x0][0xb24] ;  /* 0x0002c900ff287b82 */ /* 0x000ee20000000800 */
[----:B-1----:R-:W-:-:S09]  /*11e0*/  UISETP.NE.AND UP1, UPT, UR4, 0x1, UPT ;  /* 0x000000010400788c */ /* 0x002fd2000bf25270 */
[----:B--2---:R-:W-:Y:S05]  /*11f0*/  BRA.U UP1, `(.L_x_16) ;  /* 0x0000000101407547 */ /* 0x004fea000b800000 */
[----:B------:R-:W1:Y:S08]  /*1200*/  LDC.64 R4, c[0x0][0xb10] ;  /* 0x0002c400ff047b82 */ /* 0x000e700000000a00 */
[----:B------:R-:W2:Y:S08]  /*1210*/  LDC.64 R2, c[0x0][0xb18] ;  /* 0x0002c600ff027b82 */ /* 0x000eb00000000a00 */
[----:B------:R-:W4:Y:S08]  /*1220*/  LDC R6, c[0x0][0xb20] ;  /* 0x0002c800ff067b82 */ /* 0x000f300000000800 */
[----:B------:R-:W3:Y:S01]  /*1230*/  LDC R8, c[0x0][0xb0c] ;  /* 0x0002c300ff087b82 */ /* 0x000ee20000000800 */
[----:B-1----:R-:W-:-:S05]  /*1240*/  IMAD.HI.U32 R4, R99, R4, RZ ;  /* 0x0000000463047227 */ /* 0x002fca00078e00ff */
[----:B------:R-:W-:Y:S01]  /*1250*/  SHF.R.U32.HI R4, RZ, R5, R4 ;  /* 0x00000005ff047219 */ /* 0x000fe20000011604 */
[----:B--2---:R-:W-:Y:S01]  /*1260*/  IMAD.HI.U32 R3, R97, R3, RZ ;  /* 0x0000000361037227 */ /* 0x004fe200078e00ff */
[----:B------:R-:W-:-:S04]  /*1270*/  ISETP.NE.AND P0, PT, R2, 0x1, PT ;  /* 0x000000010200780c */ /* 0x000fc80003f05270 */
[----:B----4-:R-:W-:-:S04]  /*1280*/  SHF.R.U32.HI R6, RZ, R6, R3 ;  /* 0x00000006ff067219 */ /* 0x010fc80000011603 */
[----:B------:R-:W-:Y:S02]  /*1290*/  SEL R3, R97, R6, !P0 ;  /* 0x0000000661037207 */ /* 0x000fe40004000000 */
[----:B---3--:R-:W-:-:S04]  /*12a0*/  ISETP.NE.AND P1, PT, R8, 0x1, PT ;  /* 0x000000010800780c */ /* 0x008fc80003f25270 */
[----:B------:R-:W-:-:S05]  /*12b0*/  SEL R4, R99, R4, !P1 ;  /* 0x0000000463047207 */ /* 0x000fca0004800000 */
[----:B------:R-:W-:Y:S02]  /*12c0*/  IMAD.IADD R5, R3, 0x1, -R4 ;  /* 0x0000000103057824 */ /* 0x000fe400078e0a04 */
[----:B------:R-:W-:Y:S02]  /*12d0*/  IMAD.IADD R3, R4, 0x1, -R3 ;  /* 0x0000000104037824 */ /* 0x000fe400078e0a03 */
[----:B------:R-:W-:Y:S02]  /*12e0*/  IMAD R99, R5, R8, R99 ;  /* 0x0000000805637224 */ /* 0x000fe400078e0263 */
[----:B------:R-:W-:-:S07]  /*12f0*/  IMAD R97, R3, R2, R97 ;  /* 0x0000000203617224 */ /* 0x000fce00078e0261 */
.L_x_16:
[----:B------:R-:W-:Y:S01]  /*1300*/  BAR.SYNC.DEFER_BLOCKING 0x0 ;  /* 0x0000000000007b1d */ /* 0x000fe20000010000 */
[----:B------:R-:W-:Y:S01]  /*1310*/  UISETP.NE.AND UP1, UPT, UR8, 0x2, UPT ;  /* 0x000000020800788c */ /* 0x000fe2000bf25270 */
[----:B------:R-:W-:Y:S02]  /*1320*/  ISETP.NE.OR P5, PT, R0, 0x2, !P5 ;  /* 0x000000020000780c */ /* 0x000fe40006fa5670 */
[----:B------:R-:W-:-:S06]  /*1330*/  LOP3.LUT R2, R103, 0x1f, RZ, 0xc0, !PT ;  /* 0x0000001f67027812 */ /* 0x000fcc00078ec0ff */
[----:B------:R-:W-:Y:S05]  /*1340*/  BRA.U UP1, `(.L_x_17) ;  /* 0x0000001101547547 */ /* 0x000fea000b800000 */
[----:B------:R-:W1:Y:S01]  /*1350*/  LDCU UR13, c[0x0][0x38c] ;  /* 0x00007180ff0d77ac */ /* 0x000e620008000800 */
[----:B------:R-:W2:Y:S01]  /*1360*/  LDC R9, c[0x0][0x370] ;  /* 0x0000dc00ff097b82 */ /* 0x000ea20000000800 */
[----:B------:R-:W-:Y:S01]  /*1370*/  PLOP3.LUT P1, PT, PT, PT, UP2, 0x80, 0x8 ;  /* 0x000000000008781c */ /* 0x000fe20003f2f028 */
[----:B------:R-:W-:Y:S01]  /*1380*/  IMAD.MOV.U32 R15, RZ, RZ, 0x1 ;  /* 0x00000001ff0f7424 */ /* 0x000fe200078e00ff */
[----:B------:R-:W-:Y:S01]  /*1390*/  ISETP.EQ.OR P4, PT, R2, RZ, P5 ;  /* 0x000000ff0200720c */ /* 0x000fe20002f82670 */
[----:B------:R-:W-:Y:S01]  /*13a0*/  IMAD.MOV.U32 R14, RZ, RZ, RZ ;  /* 0x000000ffff0e7224 */ /* 0x000fe200078e00ff */
[----:B------:R-:W-:Y:S02]  /*13b0*/  PLOP3.LUT P1, PT, P1, PT, PT, 0x8, 0x80 ;  /* 0x000000000080781c */ /* 0x000fe40000f2e170 */
[----:B------:R-:W-:Y:S01]  /*13c0*/  CS2R R12, SRZ ;  /* 0x00000000000c7805 */ /* 0x000fe2000001ff00 */
[----:B------:R-:W-:Y:S01]  /*13d0*/  IMAD.MOV.U32 R10, RZ, RZ, 0x1 ;  /* 0x00000001ff0a7424 */ /* 0x000fe200078e00ff */
[----:B------:R-:W4:Y:S01]  /*13e0*/  LDC R0, c[0x0][0x374] ;  /* 0x0000dd00ff007b82 */ /* 0x000f220000000800 */
[----:B------:R-:W2:Y:S01]  /*13f0*/  LDCU.64 UR22, c[0x0][0x348] ;  /* 0x00006900ff1677ac */ /* 0x000ea20008000a00 */
[----:B------:R-:W-:Y:S01]  /*1400*/  UMOV UR6, URZ ;  /* 0x000000ff00067c82 */ /* 0x000fe20008000000 */
[----:B-1----:R-:W-:-:S04]  /*1410*/  UIADD3 UR5, UPT, UPT, UR13, 0x3f, URZ ;  /* 0x0000003f0d057890 */ /* 0x002fc8000fffe0ff */
[----:B------:R-:W-:-:S04]  /*1420*/  USHF.R.S32.HI UR4, URZ, 0x1f, UR5 ;  /* 0x0000001fff047899 */ /* 0x000fc80008011405 */
[----:B------:R-:W-:-:S04]  /*1430*/  ULEA.HI UR4, UR4, UR5, URZ, 0x6 ;  /* 0x0000000504047291 */ /* 0x000fc8000f8f30ff */
[----:B------:R-:W-:Y:S02]  /*1440*/  USHF.R.S32.HI UR15, URZ, 0x6, UR4 ;  /* 0x00000006ff0f7899 */ /* 0x000fe40008011404 */
[----:B------:R-:W-:Y:S02]  /*1450*/  UIADD3 UR4, UPT, UPT, UR13, -0x1, URZ ;  /* 0xffffffff0d047890 */ /* 0x000fe4000fffe0ff */
[----:B------:R-:W-:Y:S02]  /*1460*/  UISETP.LT.U32.AND UP0, UPT, UR15, 0x4, UPT ;  /* 0x000000040f00788c */ /* 0x000fe4000bf01070 */
[----:B------:R-:W-:Y:S02]  /*1470*/  UISETP.GE.U32.AND UP1, UPT, UR4, -0x7f, UPT ;  /* 0xffffff810400788c */ /* 0x000fe4000bf26070 */
[----:B------:R-:W-:Y:S02]  /*1480*/  USEL UR14, UR15, 0x4, UP0 ;  /* 0x000000040f0e7887 */ /* 0x000fe40008000000 */
[----:B------:R-:W-:-:S02]  /*1490*/  UIADD3 UR13, UPT, UPT, UR13, 0x7e, URZ ;  /* 0x0000007e0d0d7890 */ /* 0x000fc4000fffe0ff */
[----:B------:R-:W-:Y:S02]  /*14a0*/  UIADD3 UR5, UPT, UPT, UR14, -0x1, URZ ;  /* 0xffffffff0e057890 */ /* 0x000fe4000fffe0ff */
[----:B------:R-:W-:-:S03]  /*14b0*/  UIADD3 UR7, UPT, UPT, UR15, -UR14, URZ ;  /* 0x8000000e0f077290 */ /* 0x000fc6000fffe0ff */
[----:B------:R-:W-:-:S04]  /*14c0*/  @UP1 UIADD3 UR5, UPT, UPT, UR14, URZ, URZ ;  /* 0x000000ff0e051290 */ /* 0x000fc8000fffe0ff */
[----:B--2---:R-:W-:-:S12]  /*14d0*/  UIADD3 UR5, UPT, UPT, UR5, 0x1, URZ ;  /* 0x0000000105057890 */ /* 0x004fd8000fffe0ff */
.L_x_35:
[----:B------:R-:W-:Y:S01]  /*14e0*/  UISETP.NE.AND UP0, UPT, UR37, URZ, UPT ;  /* 0x000000ff2500728c */ /* 0x000fe2000bf05270 */
[----:B------:R-:W1:Y:S08]  /*14f0*/  S2UR UR37, SR_CgaCtaId ;  /* 0x00000000002579c3 */ /* 0x000e700000008800 */
[----:B------:R-:W-:Y:S05]  /*1500*/  BRA.U UP0, `(.L_x_18) ;  /* 0x0000000100347547 */ /* 0x000fea000b800000 */
[----:B------:R-:W2:Y:S01]  /*1510*/  S2R R2, SR_CgaCtaId ;  /* 0x0000000000027919 */ /* 0x000ea20000008800 */
[----:B------:R-:W-:-:S04]  /*1520*/  MOV R3, 0x400 ;  /* 0x0000040000037802 */ /* 0x000fc80000000f00 */
[----:B--2---:R-:W-:Y:S02]  /*1530*/  LEA R3, R2, R3, 0x18 ;  /* 0x0000000302037211 */ /* 0x004fe400078ec0ff */
[----:B------:R-:W-:-:S03]  /*1540*/  SHF.L.U32 R2, R10, 0x1f, RZ ;  /* 0x0000001f0a027819 */ /* 0x000fc600000006ff */
[----:B------:R-:W-:-:S04]  /*1550*/  IMAD R3, R12, 0x8, R3 ;  /* 0x000000080c037824 */ /* 0x000fc800078e0203 */
[----:B------:R-:W2:Y:S02]  /*1560*/  SYNCS.PHASECHK.TRANS64.TRYWAIT P0, [R3+URZ+0xd0], R2 ;  /* 0x0000d002030075a7 */ /* 0x000ea400080011ff */
[----:B--2---:R-:W-:Y:S05]  /*1570*/  @!P0 BRA `(.L_x_19) ;  /* 0x0000004800dc8947 */ /* 0x004fea0003800000 */
.L_x_95:
[----:B------:R-:W-:Y:S01]  /*1580*/  VIADD R12, R12, 0x1 ;  /* 0x000000010c0c7836 */ /* 0x000fe20000000000 */
[----:B------:R2:W-:Y:S04]  /*1590*/  SYNCS.ARRIVE.TRANS64.A1T0 RZ, [R3+URZ+0xc0], RZ ;  /* 0x0000c0ff03ff79a7 */ /* 0x0005e800081000ff */
[----:B------:R-:W-:-:S04]  /*15a0*/  ISETP.NE.AND P0, PT, R12, 0x2, PT ;  /* 0x000000020c00780c */ /* 0x000fc80003f05270 */
[----:B------:R-:W-:Y:S02]  /*15b0*/  SEL R12, R12, RZ, P0 ;  /* 0x000000ff0c0c7207 */ /* 0x000fe40000000000 */
[----:B--2---:R-:W-:-:S04]  /*15c0*/  SEL R3, RZ, 0x1, P0 ;  /* 0x00000001ff037807 */ /* 0x004fc80000000000 */
[----:B------:R-:W-:-:S07]  /*15d0*/  LOP3.LUT R10, R10, R3, RZ, 0x3c, !PT ;  /* 0x000000030a0a7212 */ /* 0x000fce00078e3cff */
.L_x_18:
[----:B------:R-:W-:Y:S01]  /*15e0*/  UMOV UR4, 0x400 ;  /* 0x0000040000047882 */ /* 0x000fe20000000000 */
[----:B------:R-:W-:Y:S01]  /*15f0*/  SHF.L.U32 R2, R15, 0x1f, RZ ;  /* 0x0000001f0f027819 */ /* 0x000fe200000006ff */
[----:B-1----:R-:W-:Y:S01]  /*1600*/  ULEA UR4, UR37, UR4, 0x18 ;  /* 0x0000000425047291 */ /* 0x002fe2000f8ec0ff */
[----:B------:R-:W-:Y:S01]  /*1610*/  R2UR UR35, R99 ;  /* 0x00000000632372ca */ /* 0x000fe200000e0000 */
[----:B------:R-:W-:Y:S01]  /*1620*/  UISETP.GE.U32.AND UP0, UPT, UR13, 0x7f, UPT ;  /* 0x0000007f0d00788c */ /* 0x000fe2000bf06070 */
[----:B------:R-:W-:Y:S01]  /*1630*/  R2UR UR11, R97 ;  /* 0x00000000610b72ca */ /* 0x000fe200000e0000 */
[----:B------:R-:W-:Y:S01]  /*1640*/  ULEA UR8, UR6, UR4, 0x3 ;  /* 0x0000000406087291 */ /* 0x000fe2000f8e18ff */
[----:B------:R-:W-:-:S08]  /*1650*/  UMOV UR24, URZ ;  /* 0x000000ff00187c82 */ /* 0x000fd00008000000 */
[----:B------:R1:W2:Y:S01]  /*1660*/  SYNCS.PHASECHK.TRANS64.TRYWAIT P0, [UR8+0x20], R2 ;  /* 0x00002002ff0075a7 */ /* 0x0002a20008001108 */
[----:B------:R-:W-:Y:S02]  /*1670*/  USHF.L.U32 UR35, UR35, 0x6, URZ ;  /* 0x0000000623237899 */ /* 0x000fe400080006ff */
[----:B------:R-:W-:Y:S01]  /*1680*/  USHF.L.U32 UR11, UR11, 0x6, URZ ;  /* 0x000000060b0b7899 */ /* 0x000fe200080006ff */
[----:B------:R-:W-:Y:S11]  /*1690*/  BRA.U !UP0, `(.L_x_20) ;  /* 0x0000000108a47547 */ /* 0x000ff6000b800000 */
[----:B------:R-:W-:Y:S01]  /*16a0*/  UMOV UR16, URZ ;  /* 0x000000ff00107c82 */ /* 0x000fe20008000000 */
[----:B------:R-:W-:-:S05]  /*16b0*/  UMOV UR17, UR6 ;  /* 0x0000000600117c82 */ /* 0x000fca0008000000 */
.L_x_25:
[----:B-1----:R-:W-:Y:S01]  /*16c0*/  ULEA UR33, UR17, UR4, 0x3 ;  /* 0x0000000411217291 */ /* 0x002fe2000f8e18ff */
[----:B--2---:R-:W-:Y:S01]  /*16d0*/  @!P5 MOV R3, 0x2000 ;  /* 0x000020000003d802 */ /* 0x004fe20000000f00 */
[----:B--2---:R-:W-:Y:S10]  /*16e0*/  @P0 BRA `(.L_x_21) ;  /* 0x00000000000c0947 */ /* 0x004ff40003800000 */
[----:B------:R-:W-:-:S04]  /*16f0*/  SHF.L.U32 R5, R15, 0x1f, RZ ;  /* 0x0000001f0f057819 */ /* 0x000fc800000006ff */
[----:B------:R-:W2:Y:S02]  /*1700*/  SYNCS.PHASECHK.TRANS64.TRYWAIT P0, [UR33+0x20], R5 ;  /* 0x00002005ff0075a7 */ /* 0x000ea40008001121 */
[----:B--2---:R-:W-:Y:S05]  /*1710*/  @!P0 BRA `(.L_x_22) ;  /* 0x0000004800888947 */ /* 0x004fea0003800000 */
.L_x_21:
[----:B------:R2:W-:Y:S01]  /*1720*/  @!P5 SYNCS.ARRIVE.TRANS64 RZ, [UR33], R3 ;  /* 0x00000003ffffd9a7 */ /* 0x0005e20008000021 */
[----:B------:R-:W-:Y:S04]  /*1730*/  BSSY.RECONVERGENT B0, `(.L_x_23) ;  /* 0x0000003000007945 */ /* 0x000fe80003800200 */
[----:B------:R-:W-:Y:S05]  /*1740*/  @P4 BRA `(.L_x_24) ;  /* 0x0000000000044947 */ /* 0x000fea0003800000 */
[----:B------:R-:W-:Y:S05]  /*1750*/  BPT.TRAP 0x1 ;  /* 0x000000040000795c */ /* 0x000fea0000300000 */
.L_x_24:
[----:B------:R-:W-:Y:S05]  /*1760*/  BSYNC.RECONVERGENT B0 ;  /* 0x0000000000007941 */ /* 0x000fea0003800200 */
.L_x_23:
[----:B------:R-:W-:Y:S02]  /*1770*/  UIADD3 UR6, UPT, UPT, UR17, 0x1, URZ ;  /* 0x0000000111067890 */ /* 0x000fe4000fffe0ff */
[----:B------:R-:W-:Y:S02]  /*1780*/  UIADD3 UR26, UP1, UPT, UR22, 0x80, URZ ;  /* 0x00000080161a7890 */ /* 0x000fe4000ff3e0ff */
[----:B------:R-:W-:Y:S02]  /*1790*/  UISETP.NE.AND UP0, UPT, UR6, 0x4, UPT ;  /* 0x000000040600788c */ /* 0x000fe4000bf05270 */
[----:B------:R-:W-:Y:S02]  /*17a0*/  USHF.L.U32 UR34, UR16, 0x6, URZ ;  /* 0x0000000610227899 */ /* 0x000fe400080006ff */
[----:B------:R-:W-:Y:S02]  /*17b0*/  USEL UR9, URZ, 0x1, UP0 ;  /* 0x00000001ff097887 */ /* 0x000fe40008000000 */
[----:B------:R-:W-:-:S02]  /*17c0*/  USEL UR6, UR6, URZ, UP0 ;  /* 0x000000ff06067287 */ /* 0x000fc40008000000 */
[----:B------:R-:W-:Y:S02]  /*17d0*/  UIADD3 UR20, UP0, UPT, UR22, 0x180, URZ ;  /* 0x0000018016147890 */ /* 0x000fe4000ff1e0ff */
[----:B------:R-:W-:Y:S01]  /*17e0*/  ULEA UR8, UR6, UR4, 0x3 ;  /* 0x0000000406087291 */ /* 0x000fe2000f8e18ff */
[----:B------:R-:W-:Y:S01]  /*17f0*/  LOP3.LUT R15, R15, UR9, RZ, 0x3c, !PT ;  /* 0x000000090f0f7c12 */ /* 0x000fe2000f8e3cff */
[----:B------:R-:W-:Y:S02]  /*1800*/  UIADD3.X UR27, UPT, UPT, URZ, UR23, URZ, UP1, !UPT ;  /* 0x00000017ff1b7290 */ /* 0x000fe40008ffe4ff */
[----:B------:R-:W-:Y:S01]  /*1810*/  UIADD3.X UR21, UPT, UPT, URZ, UR23, URZ, UP0, !UPT ;  /* 0x00000017ff157290 */ /* 0x000fe200087fe4ff */
[----:B-1----:R-:W-:Y:S01]  /*1820*/  SHF.L.U32 R2, R15, 0x1f, RZ ;  /* 0x0000001f0f027819 */ /* 0x002fe200000006ff */
[----:B------:R-:W-:Y:S01]  /*1830*/  UMOV UR18, 0x0 ;  /* 0x0000000000127882 */ /* 0x000fe20000000000 */
[----:B------:R-:W-:Y:S01]  /*1840*/  UMOV UR19, 0x10000000 ;  /* 0x1000000000137882 */ /* 0x000fe20000000000 */
[----:B------:R-:W-:Y:S01]  /*1850*/  UMOV UR12, UR36 ;  /* 0x00000024000c7c82 */ /* 0x000fe20008000000 */
[----:B------:R1:W1:Y:S01]  /*1860*/  SYNCS.PHASECHK.TRANS64.TRYWAIT P0, [UR8+0x20], R2 ;  /* 0x00002002ff0075a7 */ /* 0x0002620008001108 */
[----:B------:R-:W-:Y:S01]  /*1870*/  ULEA UR8, UR17, UR4, 0xc ;  /* 0x0000000411087291 */ /* 0x000fe2000f8e60ff */
[----:B------:R-:W-:Y:S01]  /*1880*/  UMOV UR9, UR33 ;  /* 0x0000002100097c82 */ /* 0x000fe20008000000 */
[----:B------:R-:W-:-:S02]  /*1890*/  UMOV UR10, UR34 ;  /* 0x00000022000a7c82 */ /* 0x000fc40008000000 */
[----:B------:R-:W-:Y:S02]  /*18a0*/  UIADD3 UR32, UPT, UPT, UR8, 0x2400, URZ ;  /* 0x0000240008207890 */ /* 0x000fe4000fffe0ff */
[----:B------:R-:W-:Y:S02]  /*18b0*/  UIADD3 UR8, UPT, UPT, UR8, 0x6400, URZ ;  /* 0x0000640008087890 */ /* 0x000fe4000fffe0ff */
[----:B------:R-:W-:Y:S01]  /*18c0*/  UIADD3 UR16, UPT, UPT, UR16, 0x1, URZ ;  /* 0x0000000110107890 */ /* 0x000fe2000fffe0ff */
[----:B------:R-:W-:Y:S01]  /*18d0*/  UMOV UR24, UR5 ;  /* 0x0000000500187c82 */ /* 0x000fe20008000000 */
[----:B------:R-:W-:Y:S02]  /*18e0*/  UMOV UR17, UR6 ;  /* 0x0000000600117c82 */ /* 0x000fe40008000000 */
[----:B------:R-:W-:Y:S01]  /*18f0*/  UISETP.NE.AND UP0, UPT, UR16, UR5, UPT ;  /* 0x000000051000728c */ /* 0x000fe2000bf05270 */
[----:B------:R1:W-:Y:S02]  /*1900*/  UTMALDG.3D [UR32], [UR26], desc[UR18] ;  /* 0x000012201a0075b4 */ /* 0x0003e40008011000 */
[----:B------:R1:W-:Y:S06]  /*1910*/  UTMALDG.3D [UR8], [UR20], desc[UR18] ;  /* 0x00001208140075b4 */ /* 0x0003ec0008011000 */
[----:B------:R-:W-:Y:S05]  /*1920*/  BRA.U UP0, `(.L_x_25) ;  /* 0xfffffffd00647547 */ /* 0x000fea000b83ffff */
.L_x_20:
[----:B-1----:R-:W-:Y:S01]  /*1930*/  ULEA UR8, UR6, UR4, 0x3 ;  /* 0x0000000406087291 */ /* 0x002fe2000f8e18ff */
[----:B------:R-:W-:Y:S01]  /*1940*/  SHF.L.U32 R2, R15, 0x1f, RZ ;  /* 0x0000001f0f027819 */ /* 0x000fe200000006ff */
[----:B------:R-:W-:Y:S01]  /*1950*/  @!P1 SYNCS.ARRIVE.TRANS64.A1T0 RZ, [UR4+0x58], RZ ;  /* 0x000058ffffff99a7 */ /* 0x000fe20008100004 */
[----:B------:R-:W-:-:S06]  /*1960*/  UISETP.GT.AND UP0, UPT, UR15, UR14, UPT ;  /* 0x0000000e0f00728c */ /* 0x000fcc000bf04270 */
[----:B--2---:R1:W2:Y:S03]  /*1970*/  SYNCS.PHASECHK.TRANS64.TRYWAIT P0, [UR8+0x20], R2 ;  /* 0x00002002ff0075a7 */ /* 0x0042a60008001108 */
[----:B------:R-:W-:Y:S05]  /*1980*/  BRA.U !UP0, `(.L_x_26) ;  /* 0x0000000108a87547 */ /* 0x000fea000b800000 */
[----:B------:R-:W-:Y:S01]  /*1990*/  UIADD3 UR21, UPT, UPT, UR7, UR24, URZ ;  /* 0x0000001807157290 */ /* 0x000fe2000fffe0ff */
[----:B------:R-:W-:-:S11]  /*19a0*/  UMOV UR25, UR6 ;  /* 0x0000000600197c82 */ /* 0x000fd60008000000 */
.L_x_31:
[----:B-1----:R-:W-:Y:S01]  /*19b0*/  ULEA UR17, UR25, UR4, 0x3 ;  /* 0x0000000419117291 */ /* 0x002fe2000f8e18ff */
[----:B--2---:R-:W-:Y:S01]  /*19c0*/  @!P5 MOV R3, 0x2000 ;  /* 0x000020000003d802 */ /* 0x004fe20000000f00 */
[----:B--2---:R-:W-:Y:S10]  /*19d0*/  @P0 BRA `(.L_x_27) ;  /* 0x00000000000c0947 */ /* 0x004ff40003800000 */
[----:B------:R-:W-:-:S04]  /*19e0*/  SHF.L.U32 R5, R15, 0x1f, RZ ;  /* 0x0000001f0f057819 */ /* 0x000fc800000006ff */
[----:B------:R-:W2:Y:S02]  /*19f0*/  SYNCS.PHASECHK.TRANS64.TRYWAIT P0, [UR17+0x20], R5 ;  /* 0x00002005ff0075a7 */ /* 0x000ea40008001111 */
[----:B--2---:R-:W-:Y:S05]  /*1a00*/  @!P0 BRA `(.L_x_28) ;  /* 0x0000004400e48947 */ /* 0x004fea0003800000 */
.L_x_27:
[----:B------:R2:W-:Y:S01]  /*1a10*/  @!P5 SYNCS.ARRIVE.TRANS64 RZ, [UR17], R3 ;  /* 0x00000003ffffd9a7 */ /* 0x0005e20008000011 */
[----:B------:R-:W-:Y:S04]  /*1a20*/  BSSY.RECONVERGENT B0, `(.L_x_29) ;  /* 0x0000003000007945 */ /* 0x000fe80003800200 */
[----:B------:R-:W-:Y:S05]  /*1a30*/  @P4 BRA `(.L_x_30) ;  /* 0x0000000000044947 */ /* 0x000fea0003800000 */
[----:B------:R-:W-:Y:S05]  /*1a40*/  BPT.TRAP 0x1 ;  /* 0x000000040000795c */ /* 0x000fea0000300000 */
.L_x_30:
[----:B------:R-:W-:Y:S05]  /*1a50*/  BSYNC.RECONVERGENT B0 ;  /* 0x0000000000007941 */ /* 0x000fea0003800200 */
.L_x_29:
        /* <DEDUP_REMOVED lines=20> */
[----:B------:R-:W-:Y:S01]  /*1ba0*/  UIADD3 UR8, UPT, UPT, UR8, 0x6400, URZ ;  /* 0x0000640008087890 */ /* 0x000fe2000fffe0ff */
[----:B------:R-:W-:Y:S01]  /*1bb0*/  UMOV UR9, UR17 ;  /* 0x0000001100097c82 */ /* 0x000fe20008000000 */
[----:B------:R-:W-:Y:S01]  /*1bc0*/  UMOV UR10, UR18 ;  /* 0x00000012000a7c82 */ /* 0x000fe20008000000 */
[----:B------:R-:W-:Y:S01]  /*1bd0*/  UIADD3 UR24, UPT, UPT, UR24, 0x1, URZ ;  /* 0x0000000118187890 */ /* 0x000fe2000fffe0ff */
[----:B------:R-:W-:-:S03]  /*1be0*/  UMOV UR25, UR6 ;  /* 0x0000000600197c82 */ /* 0x000fc60008000000 */
[----:B------:R1:W-:Y:S01]  /*1bf0*/  UTMALDG.3D [UR16], [UR30], desc[UR26] ;  /* 0x00001a101e0075b4 */ /* 0x0003e20008011000 */
[----:B------:R-:W-:Y:S01]  /*1c00*/  UISETP.NE.AND UP0, UPT, UR24, UR21, UPT ;  /* 0x000000151800728c */ /* 0x000fe2000bf05270 */
[----:B------:R1:W-:Y:S08]  /*1c10*/  UTMALDG.3D [UR8], [UR28], desc[UR26] ;  /* 0x00001a081c0075b4 */ /* 0x0003f00008011000 */
[----:B------:R-:W-:Y:S05]  /*1c20*/  BRA.U UP0, `(.L_x_31) ;  /* 0xfffffffd00607547 */ /* 0x000fea000b83ffff */
.L_x_26:
[C---:B-1----:R-:W-:Y:S01]  /*1c30*/  LEA R2, R14.reuse, UR4, 0x3 ;  /* 0x000000040e027c11 */ /* 0x042fe2000f8e18ff */
[----:B------:R-:W-:Y:S01]  /*1c40*/  NOP ;  /* 0x0000000000007918 */ /* 0x000fe20000000000 */
[----:B--2---:R-:W-:Y:S02]  /*1c50*/  SHF.L.U32 R3, R13, 0x1f, RZ ;  /* 0x0000001f0d037819 */ /* 0x004fe400000006ff */
[----:B------:R-:W-:Y:S02]  /*1c60*/  LEA R4, R14, UR4, 0x4 ;  /* 0x000000040e047c11 */ /* 0x000fe4000f8e20ff */
[----:B------:R-:W1:Y:S02]  /*1c70*/  SYNCS.PHASECHK.TRANS64.TRYWAIT P0, [R2+URZ+0x60], R3 ;  /* 0x00006003020075a7 */ /* 0x000e6400080011ff */
[----:B-1----:R-:W-:Y:S05]  /*1c80*/  @!P0 BRA `(.L_x_32) ;  /* 0x00000044005c8947 */ /* 0x002fea0003800000 */
.L_x_98:
[----:B------:R-:W2:Y:S01]  /*1c90*/  LDS.128 R4, [R4+0xf0] ;  /* 0x0000f00004047984 */ /* 0x000ea20000000c00 */
[----:B---3--:R-:W-:Y:S01]  /*1ca0*/  ISETP.GE.AND P0, PT, R40, 0x1, PT ;  /* 0x000000012800780c */ /* 0x008fe20003f06270 */
[----:B-1----:R-:W-:Y:S01]  /*1cb0*/  VIADD R2, R2, 0x70 ;  /* 0x0000007002027836 */ /* 0x002fe20000000000 */
[----:B------:R-:W-:Y:S01]  /*1cc0*/  @!PT LDS RZ, [RZ] ;  /* 0x00000000fffff984 */ /* 0x000fe20000000800 */
[----:B------:R-:W-:Y:S01]  /*1cd0*/  @!PT LDS RZ, [RZ] ;  /* 0x00000000fffff984 */ /* 0x000fe20000000800 */
[----:B------:R-:W-:Y:S01]  /*1ce0*/  @!PT LDS RZ, [RZ] ;  /* 0x00000000fffff984 */ /* 0x000fe20000000800 */
[----:B------:R-:W-:Y:S01]  /*1cf0*/  @!PT LDS RZ, [RZ] ;  /* 0x00000000fffff984 */ /* 0x000fe20000000800 */
[----:B------:R1:W-:Y:S06]  /*1d00*/  MEMBAR.ALL.CTA ;  /* 0x0000000000007992 */ /* 0x0003ec0000008000 */
[----:B-1----:R-:W1:Y:S01]  /*1d10*/  FENCE.VIEW.ASYNC.S ;  /* 0x00000000000073c6 */ /* 0x002e620000000000 */
[----:B------:R-:W-:-:S04]  /*1d20*/  PRMT R2, RZ, 0x654, R2 ;  /* 0x00000654ff027816 */ /* 0x000fc80000000002 */
[----:B-1----:R1:W-:Y:S01]  /*1d30*/  SYNCS.ARRIVE.TRANS64.RED.A1T0 RZ, [R2+URZ], RZ ;  /* 0x000000ff02ff79a7 */ /* 0x0023e200081004ff */
[----:B--2---:R-:W-:-:S13]  /*1d40*/  LOP3.LUT P2, RZ, R6, 0x1, RZ, 0xc0, !PT ;  /* 0x0000000106ff7812 */ /* 0x004fda000784c0ff */
[----:B------:R-:W-:Y:S01]  /*1d50*/  @P2 SHF.R.U32.HI R3, RZ, 0x10, R5 ;  /* 0x00000010ff032819 */ /* 0x000fe20000011605 */
[----:B------:R-:W-:Y:S01]  /*1d60*/  VOTEU.ANY UP0, P2 ;  /* 0x0000000000ff7886 */ /* 0x000fe20001000100 */
[----:B------:R-:W-:Y:S02]  /*1d70*/  @P2 MOV R11, R4 ;  /* 0x00000004000b2202 */ /* 0x000fe40000000f00 */
[----:B------:R-:W-:Y:S02]  /*1d80*/  @P2 R2UR.BROADCAST UR8, R3 ;  /* 0x00000000030822ca */ /* 0x000fe400008e0000 */
[----:B------:R-:W-:-:S11]  /*1d90*/  @P2 LOP3.LUT R8, R5, 0xffff, RZ, 0xc0, !PT ;  /* 0x0000ffff05082812 */ /* 0x000fd600078ec0ff */
[----:B------:R-:W-:Y:S01]  /*1da0*/  @UP0 UMOV UR36, UR8 ;  /* 0x0000000800240c82 */ /* 0x000fe20008000000 */
[----:B-1----:R-:W-:Y:S05]  /*1db0*/  @!P0 BRA `(.L_x_33) ;  /* 0x0000000000b88947 */ /* 0x002fea0003800000 */
[----:B------:R-:W4:Y:S01]  /*1dc0*/  LDC.64 R4, c[0x0][0xb18] ;  /* 0x0002c600ff047b82 */ /* 0x000f220000000a00 */
[----:B------:R-:W-:-:S07]  /*1dd0*/  ISETP.NE.AND P3, PT, R40, 0x1, PT ;  /* 0x000000012800780c */ /* 0x000fce0003f65270 */
[----:B------:R-:W1:Y:S08]  /*1de0*/  LDC.64 R6, c[0x0][0xb10] ;  /* 0x0002c400ff067b82 */ /* 0x000e700000000a00 */
[----:B------:R-:W2:Y:S08]  /*1df0*/  LDC R16, c[0x0][0xb20] ;  /* 0x0002c800ff107b82 */ /* 0x000eb00000000800 */
[----:B------:R-:W3:Y:S01]  /*1e00*/  LDC R18, c[0x0][0xb0c] ;  /* 0x0002c300ff127b82 */ /* 0x000ee20000000800 */
[----:B----4-:R-:W-:Y:S01]  /*1e10*/  IMAD.HI.U32 R17, R0, R5, RZ ;  /* 0x0000000500117227 */ /* 0x010fe200078e00ff */
[----:B------:R-:W-:-:S03]  /*1e20*/  ISETP.NE.AND P0, PT, R4, 0x1, PT ;  /* 0x000000010400780c */ /* 0x000fc60003f05270 */
[----:B------:R-:W-:-:S03]  /*1e30*/  IMAD.HI.U32 R5, R8, R5, RZ ;  /* 0x0000000508057227 */ /* 0x000fc600078e00ff */
[----:B------:R-:W4:Y:S01]  /*1e40*/  LDC.64 R2, c[0x0][0xb28] ;  /* 0x0002ca00ff027b82 */ /* 0x000f220000000a00 */
[----:B-1----:R-:W-:-:S04]  /*1e50*/  IMAD.HI.U32 R20, R9, R6, RZ ;  /* 0x0000000609147227 */ /* 0x002fc800078e00ff */
[----:B------:R-:W-:Y:S01]  /*1e60*/  IMAD.HI.U32 R22, R11, R6, RZ ;  /* 0x000000060b167227 */ /* 0x000fe200078e00ff */
[----:B------:R-:W-:Y:S02]  /*1e70*/  SHF.R.U32.HI R20, RZ, R7, R20 ;  /* 0x00000007ff147219 */ /* 0x000fe40000011614 */
[-C--:B--2---:R-:W-:Y:S02]  /*1e80*/  SHF.R.U32.HI R17, RZ, R16.reuse, R17 ;  /* 0x00000010ff117219 */ /* 0x084fe40000011611 */
[----:B------:R-:W-:Y:S02]  /*1e90*/  SHF.R.U32.HI R5, RZ, R16, R5 ;  /* 0x00000010ff057219 */ /* 0x000fe40000011605 */
[----:B------:R-:W-:Y:S02]  /*1ea0*/  SEL R17, R0, R17, !P0 ;  /* 0x0000001100117207 */ /* 0x000fe40004000000 */
[----:B------:R-:W-:Y:S02]  /*1eb0*/  SHF.R.U32.HI R22, RZ, R7, R22 ;  /* 0x00000007ff167219 */ /* 0x000fe40000011616 */
[----:B---3--:R-:W-:-:S02]  /*1ec0*/  ISETP.NE.AND P1, PT, R18, 0x1, PT ;  /* 0x000000011200780c */ /* 0x008fc40003f25270 */
[----:B------:R-:W-:Y:S02]  /*1ed0*/  SEL R5, R8, R5, !P0 ;  /* 0x0000000508057207 */ /* 0x000fe40004000000 */
[----:B------:R-:W-:Y:S02]  /*1ee0*/  SEL R19, R9, R20, !P1 ;  /* 0x0000001409137207 */ /* 0x000fe40004800000 */
[----:B------:R-:W-:Y:S01]  /*1ef0*/  SEL R7, R11, R22, !P1 ;  /* 0x000000160b077207 */ /* 0x000fe20004800000 */
[----:B----4-:R-:W-:-:S04]  /*1f00*/  IMAD.HI.U32 R20, R17, R2, RZ ;  /* 0x0000000211147227 */ /* 0x010fc800078e00ff */
[----:B------:R-:W-:Y:S01]  /*1f10*/  IMAD.HI.U32 R6, R19, R2, RZ ;  /* 0x0000000213067227 */ /* 0x000fe200078e00ff */
[----:B------:R-:W-:-:S04]  /*1f20*/  @P3 SHF.R.U32.HI R17, RZ, R3, R20 ;  /* 0x00000003ff113219 */ /* 0x000fc80000011614 */
[----:B------:R-:W-:Y:S01]  /*1f30*/  @P3 SHF.R.U32.HI R19, RZ, R3, R6 ;  /* 0x00000003ff133219 */ /* 0x000fe20000011606 */
[----:B------:R-:W-:-:S04]  /*1f40*/  IMAD R17, R40, R17, RZ ;  /* 0x0000001128117224 */ /* 0x000fc800078e02ff */
[----:B------:R-:W-:Y:S01]  /*1f50*/  IMAD R6, R40, R19, RZ ;  /* 0x0000001328067224 */ /* 0x000fe200078e02ff */
[C---:B------:R-:W-:Y:S02]  /*1f60*/  ISETP.GE.AND P0, PT, R5.reuse, R17, PT ;  /* 0x000000110500720c */ /* 0x040fe40003f06270 */
[----:B------:R-:W-:Y:S02]  /*1f70*/  IADD3 R17, PT, PT, -R5, RZ, RZ ;  /* 0x000000ff05117210 */ /* 0x000fe40007ffe1ff */
[----:B------:R-:W-:Y:S01]  /*1f80*/  ISETP.GE.OR P0, PT, R7, R6, P0 ;  /* 0x000000060700720c */ /* 0x000fe20000706670 */
[----:B------:R-:W-:-:S04]  /*1f90*/  IMAD.HI.U32 R6, R5, R2, RZ ;  /* 0x0000000205067227 */ /* 0x000fc800078e00ff */
[----:B------:R-:W-:Y:S01]  /*1fa0*/  IMAD R8, R4, R17, R8 ;  /* 0x0000001104087224 */ /* 0x000fe200078e0208 */
[----:B------:R-:W-:-:S04]  /*1fb0*/  SHF.R.U32.HI R6, RZ, R3, R6 ;  /* 0x00000003ff067219 */ /* 0x000fc80000011606 */
[----:B------:R-:W-:-:S03]  /*1fc0*/  SEL R6, R5, R6, !P3 ;  /* 0x0000000605067207 */ /* 0x000fc60005800000 */
[----:B------:R-:W-:-:S04]  /*1fd0*/  @!P0 IMAD.HI.U32 R16, R7, R2, RZ ;  /* 0x0000000207108227 */ /* 0x000fc800078e00ff */
[----:B------:R-:W-:Y:S01]  /*1fe0*/  IMAD.MOV R2, RZ, RZ, -R6 ;  /* 0x000000ffff027224 */ /* 0x000fe200078e0a06 */
[----:B------:R-:W-:-:S03]  /*1ff0*/  @!P0 SHF.R.U32.HI R16, RZ, R3, R16 ;  /* 0x00000003ff108219 */ /* 0x000fc60000011610 */
[----:B------:R-:W-:Y:S01]  /*2000*/  IMAD R2, R40, R2, R5 ;  /* 0x0000000228027224 */ /* 0x000fe200078e0205 */
[----:B------:R-:W-:-:S05]  /*2010*/  @!P0 SEL R3, R7, R16, !P3 ;  /* 0x0000001007038207 */ /* 0x000fca0005800000 */
[--C-:B------:R-:W-:Y:S02]  /*2020*/  @!P0 IMAD.IADD R6, R6, 0x1, -R3.reuse ;  /* 0x0000000106068824 */ /* 0x100fe400078e0a03 */
[----:B------:R-:W-:Y:S01]  /*2030*/  @!P0 IMAD R3, R2, R19, R3 ;  /* 0x0000001302038224 */ /* 0x000fe200078e0203 */
[----:B------:R-:W-:Y:S01]  /*2040*/  IADD3 R2, PT, PT, -R7, RZ, RZ ;  /* 0x000000ff07027210 */ /* 0x000fe20007ffe1ff */
[----:B------:R-:W-:Y:S02]  /*2050*/  @!P0 IMAD R5, R40, R6, R7 ;  /* 0x0000000628058224 */ /* 0x000fe400078e0207 */
[----:B------:R-:W-:Y:S02]  /*2060*/  @!P0 IMAD.MOV.U32 R7, RZ, RZ, R3 ;  /* 0x000000ffff078224 */ /* 0x000fe400078e0003 */
[----:B------:R-:W-:Y:S02]  /*2070*/  IMAD R2, R18, R2, R11 ;  /* 0x0000000212027224 */ /* 0x000fe400078e020b */
[----:B------:R-:W-:-:S02]  /*2080*/  IMAD R8, R5, R4, R8 ;  /* 0x0000000405087224 */ /* 0x000fc400078e0208 */
[----:B------:R-:W-:Y:S02]  /*2090*/  IMAD R11, R7, R18, R2 ;  /* 0x00000012070b7224 */ /* 0x000fe400078e0202 */
.L_x_33:
[----:B------:R-:W1:Y:S02]  /*20a0*/  LDCU UR8, c[0x0][0xb30] ;  /* 0x00016600ff0877ac */ /* 0x000e640008000800 */
[----:B-1----:R-:W-:-:S09]  /*20b0*/  UISETP.NE.AND UP0, UPT, UR8, 0x1, UPT ;  /* 0x000000010800788c */ /* 0x002fd2000bf05270 */
[----:B------:R-:W-:Y:S05]  /*20c0*/  BRA.U UP0, `(.L_x_34) ;  /* 0x0000000100407547 */ /* 0x000fea000b800000 */
[----:B------:R-:W1:Y:S08]  /*20d0*/  LDC.64 R4, c[0x0][0xb10] ;  /* 0x0002c400ff047b82 */ /* 0x000e700000000a00 */
[----:B------:R-:W2:Y:S08]  /*20e0*/  LDC.64 R2, c[0x0][0xb18] ;  /* 0x0002c600ff027b82 */ /* 0x000eb00000000a00 */
[----:B------:R-:W3:Y:S08]  /*20f0*/  LDC R6, c[0x0][0xb20] ;  /* 0x0002c800ff067b82 */ /* 0x000ef00000000800 */
[----:B------:R-:W4:Y:S01]  /*2100*/  LDC R16, c[0x0][0xb0c] ;  /* 0x0002c300ff107b82 */ /* 0x000f220000000800 */
[----:B-1----:R-:W-:-:S05]  /*2110*/  IMAD.HI.U32 R4, R11, R4, RZ ;  /* 0x000000040b047227 */ /* 0x002fca00078e00ff */
[----:B------:R-:W-:Y:S01]  /*2120*/  SHF.R.U32.HI R4, RZ, R5, R4 ;  /* 0x00000005ff047219 */ /* 0x000fe20000011604 */
[----:B--2---:R-:W-:Y:S01]  /*2130*/  IMAD.HI.U32 R3, R8, R3, RZ ;  /* 0x0000000308037227 */ /* 0x004fe200078e00ff */
[----:B------:R-:W-:-:S04]  /*2140*/  ISETP.NE.AND P0, PT, R2, 0x1, PT ;  /* 0x000000010200780c */ /* 0x000fc80003f05270 */
[----:B---3--:R-:W-:-:S04]  /*2150*/  SHF.R.U32.HI R3, RZ, R6, R3 ;  /* 0x00000006ff037219 */ /* 0x008fc80000011603 */
[----:B------:R-:W-:Y:S02]  /*2160*/  SEL R3, R8, R3, !P0 ;  /* 0x0000000308037207 */ /* 0x000fe40004000000 */
[----:B----4-:R-:W-:-:S04]  /*2170*/  ISETP.NE.AND P1, PT, R16, 0x1, PT ;  /* 0x000000011000780c */ /* 0x010fc80003f25270 */
[----:B------:R-:W-:-:S05]  /*2180*/  SEL R4, R11, R4, !P1 ;  /* 0x000000040b047207 */ /* 0x000fca0004800000 */
[----:B------:R-:W-:Y:S02]  /*2190*/  IMAD.IADD R5, R3, 0x1, -R4 ;  /* 0x0000000103057824 */ /* 0x000fe400078e0a04 */
[----:B------:R-:W-:Y:S02]  /*21a0*/  IMAD.IADD R3, R4, 0x1, -R3 ;  /* 0x0000000104037824 */ /* 0x000fe400078e0a03 */
[----:B------:R-:W-:Y:S02]  /*21b0*/  IMAD R11, R5, R16, R11 ;  /* 0x00000010050b7224 */ /* 0x000fe400078e020b */
[----:B------:R-:W-:-:S07]  /*21c0*/  IMAD R8, R3, R2, R8 ;  /* 0x0000000203087224 */ /* 0x000fce00078e0208 */
.L_x_34:
[----:B------:R-:W-:Y:S01]  /*21d0*/  VIADD R14, R14, 0x1 ;  /* 0x000000010e0e7836 */ /* 0x000fe20000000000 */
[----:B------:R-:W-:Y:S01]  /*21e0*/  PLOP3.LUT P1, PT, PT, PT, PT, 0x80, 0x8 ;  /* 0x000000000008781c */ /* 0x000fe20003f2f070 */
[----:B------:R-:W-:Y:S02]  /*21f0*/  IMAD.IADD R99, R11, 0x1, R96 ;  /* 0x000000010b637824 */ /* 0x000fe400078e0260 */
[----:B------:R-:W-:Y:S01]  /*2200*/  IMAD.IADD R97, R8, 0x1, R81 ;  /* 0x0000000108617824 */ /* 0x000fe200078e0251 */
[----:B------:R-:W-:-:S04]  /*2210*/  ISETP.NE.AND P0, PT, R14, 0x2, PT ;  /* 0x000000020e00780c */ /* 0x000fc80003f05270 */
[----:B------:R-:W-:Y:S02]  /*2220*/  SEL R2, RZ, 0x1, P0 ;  /* 0x00000001ff027807 */ /* 0x000fe40000000000 */
[----:B------:R-:W-:Y:S02]  /*2230*/  SEL R14, R14, RZ, P0 ;  /* 0x000000ff0e0e7207 */ /* 0x000fe40000000000 */
[----:B------:R-:W-:Y:S01]  /*2240*/  LOP3.LUT R13, R13, R2, RZ, 0x3c, !PT ;  /* 0x000000020d0d7212 */ /* 0x000fe200078e3cff */
[----:B------:R-:W-:Y:S06]  /*2250*/  @P2 BRA `(.L_x_35) ;  /* 0xfffffff000a02947 */ /* 0x000fec000383ffff */
[----:B------:R-:W-:Y:S01]  /*2260*/  UIADD3 UR4, UPT, UPT, UR4, 0x20, URZ ;  /* 0x0000002004047890 */ /* 0x000fe2000fffe0ff */
[----:B------:R-:W-:-:S03]  /*2270*/  SHF.L.U32 R3, R15, 0x1f, RZ ;  /* 0x0000001f0f037819 */ /* 0x000fc600000006ff */
[----:B------:R-:W-:-:S09]  /*2280*/  ULEA UR5, UR6, UR4, 0x3 ;  /* 0x0000000406057291 */ /* 0x000fd2000f8e18ff */
[----:B------:R-:W1:Y:S02]  /*2290*/  SYNCS.PHASECHK.TRANS64.TRYWAIT P0, [UR5], R3 ;  /* 0x00000003ff0075a7 */ /* 0x000e640008001105 */
[----:B-1----:R-:W-:Y:S05]  /*22a0*/  @!P0 BRA `(.L_x_36) ;  /* 0x0000003c00e88947 */ /* 0x002fea0003800000 */
.L_x_100:
[----:B------:R-:W-:-:S04]  /*22b0*/  UIADD3 UR6, UPT, UPT, UR6, 0x1, URZ ;  /* 0x0000000106067890 */ /* 0x000fc8000fffe0ff */
[----:B------:R-:W-:-:S04]  /*22c0*/  UISETP.NE.AND UP0, UPT, UR6, 0x4, UPT ;  /* 0x000000040600788c */ /* 0x000fc8000bf05270 */
[----:B------:R-:W-:Y:S02]  /*22d0*/  USEL UR7, URZ, 0x1, UP0 ;  /* 0x00000001ff077887 */ /* 0x000fe40008000000 */
[----:B------:R-:W-:-:S04]  /*22e0*/  USEL UR6, UR6, URZ, UP0 ;  /* 0x000000ff06067287 */ /* 0x000fc80008000000 */
[----:B------:R-:W-:Y:S01]  /*22f0*/  ULEA UR5, UR6, UR4, 0x3 ;  /* 0x0000000406057291 */ /* 0x000fe2000f8e18ff */
[----:B------:R-:W-:-:S04]  /*2300*/  LOP3.LUT R2, R15, UR7, RZ, 0x3c, !PT ;  /* 0x000000070f027c12 */ /* 0x000fc8000f8e3cff */
[----:B-1----:R-:W-:-:S04]  /*2310*/  SHF.L.U32 R3, R2, 0x1f, RZ ;  /* 0x0000001f02037819 */ /* 0x002fc800000006ff */
[----:B------:R-:W1:Y:S02]  /*2320*/  SYNCS.PHASECHK.TRANS64.TRYWAIT P0, [UR5], R3 ;  /* 0x00000003ff0075a7 */ /* 0x000e640008001105 */
[----:B-1----:R-:W-:Y:S05]  /*2330*/  @!P0 BRA `(.L_x_37) ;  /* 0x0000003c00dc8947 */ /* 0x002fea0003800000 */
.L_x_102:
        /* <DEDUP_REMOVED lines=9> */
.L_x_104:
[----:B------:R-:W-:-:S04]  /*23d0*/  UIADD3 UR6, UPT, UPT, UR6, 0x1, URZ ;  /* 0x0000000106067890 */ /* 0x000fc8000fffe0ff */
[----:B------:R-:W-:-:S04]  /*23e0*/  UISETP.NE.AND UP0, UPT, UR6, 0x4, UPT ;  /* 0x000000040600788c */ /* 0x000fc8000bf05270 */
[----:B------:R-:W-:Y:S02]  /*23f0*/  USEL UR5, URZ, 0x1, UP0 ;  /* 0x00000001ff057887 */ /* 0x000fe40008000000 */
[----:B------:R-:W-:-:S04]  /*2400*/  USEL UR6, UR6, URZ, UP0 ;  /* 0x000000ff06067287 */ /* 0x000fc80008000000 */
[----:B------:R-:W-:Y:S01]  /*2410*/  ULEA UR6, UR6, UR4, 0x3 ;  /* 0x0000000406067291 */ /* 0x000fe2000f8e18ff */
[----:B-1----:R-:W-:-:S04]  /*2420*/  LOP3.LUT R3, R2, UR5, RZ, 0x3c, !PT ;  /* 0x0000000502037c12 */ /* 0x002fc8000f8e3cff */
[----:B------:R-:W-:Y:S01]  /*2430*/  SHF.L.U32 R3, R3, 0x1f, RZ ;  /* 0x0000001f03037819 */ /* 0x000fe200000006ff */
[----:B----4-:R-:W-:-:S07]  /*2440*/  IMAD.U32 R0, RZ, RZ, UR6 ;  /* 0x00000006ff007e24 */ /* 0x010fce000f8e00ff */
.L_x_39:
[----:B-1----:R1:W2:Y:S02]  /*2450*/  SYNCS.PHASECHK.TRANS64.TRYWAIT P0, [R0+URZ], R3 ;  /* 0x00000003000075a7 */ /* 0x0022a400080011ff */
[----:B--2---:R-:W-:Y:S05]  /*2460*/  @!P0 NANOSLEEP.SYNCS 0x989680 ;  /* 0x009896800000895d */ /* 0x004fea0003900000 */
[----:B------:R-:W2:Y:S02]  /*2470*/  @!P0 SYNCS.PHASECHK.TRANS64 P0, [R0+URZ], R3 ;  /* 0x00000003000085a7 */ /* 0x000ea400080010ff */
[----:B--2---:R-:W-:Y:S05]  /*2480*/  @P0 EXIT ;  /* 0x000000000000094d */ /* 0x004fea0003800000 */
[----:B------:R-:W-:Y:S05]  /*2490*/  BRA `(.L_x_39) ;  /* 0xfffffffc00ec7947 */ /* 0x000fea000383ffff */
.L_x_17:
[----:B------:R-:W-:-:S04]  /*24a0*/  UISETP.NE.AND UP1, UPT, UR37, URZ, UPT ;  /* 0x000000ff2500728c */ /* 0x000fc8000bf25270 */
[----:B------:R-:W-:-:S09]  /*24b0*/  UISETP.NE.OR UP1, UPT, UR8, 0x1, UP1 ;  /* 0x000000010800788c */ /* 0x000fd20008f25670 */
[----:B------:R-:W-:Y:S05]  /*24c0*/  BRA.U UP1, `(.L_x_40) ;  /* 0x0000000501487547 */ /* 0x000fea000b800000 */
[----:B------:R-:W-:Y:S01]  /*24d0*/  ISETP.NE.AND P2, PT, R2, RZ, PT ;  /* 0x000000ff0200720c */ /* 0x000fe20003f45270 */
[----:B------:R-:W-:Y:S01]  /*24e0*/  IMAD.MOV.U32 R12, RZ, RZ, 0x1 ;  /* 0x00000001ff0c7424 */ /* 0x000fe200078e00ff */
[----:B------:R-:W-:Y:S02]  /*24f0*/  CS2R R10, SRZ ;  /* 0x00000000000a7805 */ /* 0x000fe4000001ff00 */
[----:B------:R-:W-:Y:S01]  /*2500*/  CS2R R8, SRZ ;  /* 0x0000000000087805 */ /* 0x000fe2000001ff00 */
[----:B------:R-:W-:Y:S01]  /*2510*/  UMOV UR4, 0x400 ;  /* 0x0000040000047882 */ /* 0x000fe20000000000 */
[----:B------:R-:W-:Y:S01]  /*2520*/  UMOV UR6, URZ ;  /* 0x000000ff00067c82 */ /* 0x000fe20008000000 */
[----:B------:R-:W-:-:S12]  /*2530*/  ULEA UR37, UR37, UR4, 0x18 ;  /* 0x0000000425257291 */ /* 0x000fd8000f8ec0ff */
.L_x_44:
[----:B------:R-:W-:Y:S02]  /*2540*/  LEA R0, R8, UR37, 0x3 ;  /* 0x0000002508007c11 */ /* 0x000fe4000f8e18ff */
[----:B------:R-:W-:-:S03]  /*2550*/  SHF.L.U32 R5, R9, 0x1f, RZ ;  /* 0x0000001f09057819 */ /* 0x000fc600000006ff */
[----:B------:R-:W-:Y:S01]  /*2560*/  VIADD R4, R0, 0xd0 ;  /* 0x000000d000047836 */ /* 0x000fe20000000000 */
[----:B------:R-:W1:Y:S02]  /*2570*/  SYNCS.PHASECHK.TRANS64.TRYWAIT P0, [R0+URZ+0xc0], R5 ;  /* 0x0000c005000075a7 */ /* 0x000e6400080011ff */
[----:B-1----:R-:W-:Y:S05]  /*2580*/  @!P0 BRA `(.L_x_41) ;  /* 0x0000003c00788947 */ /* 0x002fea0003800000 */
.L_x_105:
[----:B------:R-:W-:Y:S01]  /*2590*/  ULEA UR5, UR6, UR37, 0x3 ;  /* 0x0000002506057291 */ /* 0x000fe2000f8e18ff */
[----:B------:R-:W-:Y:S02]  /*25a0*/  PRMT R4, RZ, 0x654, R4 ;  /* 0x00000654ff047816 */ /* 0x000fe40000000004 */
[----:B-1----:R-:W-:Y:S01]  /*25b0*/  SHF.L.U32 R5, R12, 0x1f, RZ ;  /* 0x0000001f0c057819 */ /* 0x002fe200000006ff */
[----:B------:R-:W-:Y:S01]  /*25c0*/  UIADD3 UR4, UPT, UPT, UR5, 0x60, URZ ;  /* 0x0000006005047890 */ /* 0x000fe2000fffe0ff */
[----:B------:R1:W-:Y:S05]  /*25d0*/  SYNCS.ARRIVE.TRANS64.RED.A1T0 RZ, [R4+URZ], RZ ;  /* 0x000000ff04ff79a7 */ /* 0x0003ea00081004ff */
[----:B------:R-:W-:Y:S01]  /*25e0*/  IMAD.U32 R7, RZ, RZ, UR4 ;  /* 0x00000004ff077e24 */ /* 0x000fe2000f8e00ff */
[----:B------:R-:W2:Y:S04]  /*25f0*/  SYNCS.PHASECHK.TRANS64.TRYWAIT P0, [UR5+0x70], R5 ;  /* 0x00007005ff0075a7 */ /* 0x000ea80008001105 */
[----:B------:R-:W-:Y:S01]  /*2600*/  PRMT R6, R2, 0x654, R7 ;  /* 0x0000065402067816 */ /* 0x000fe20000000007 */
[----:B-1----:R-:W-:Y:S01]  /*2610*/  @!P2 IMAD.MOV.U32 R4, RZ, RZ, 0x10 ;  /* 0x00000010ff04a424 */ /* 0x002fe200078e00ff */
[----:B--2---:R-:W-:Y:S06]  /*2620*/  @!P0 BRA `(.L_x_42) ;  /* 0x0000003c00648947 */ /* 0x004fec0003800000 */
.L_x_107:
[----:B------:R-:W-:Y:S01]  /*2630*/  ULEA UR4, UR6, UR37, 0x4 ;  /* 0x0000002506047291 */ /* 0x000fe2000f8e20ff */
[----:B------:R-:W-:Y:S01]  /*2640*/  SEL R3, R6, R3, !P2 ;  /* 0x0000000306037207 */ /* 0x000fe20005000000 */
[----:B------:R-:W-:Y:S01]  /*2650*/  UIADD3 UR5, UPT, UPT, UR5, 0x60, URZ ;  /* 0x0000006005057890 */ /* 0x000fe2000fffe0ff */
[----:B-1----:R-:W-:Y:S01]  /*2660*/  LEA R0, R11, UR37, 0x3 ;  /* 0x000000250b007c11 */ /* 0x002fe2000f8e18ff */
[----:B------:R-:W-:Y:S01]  /*2670*/  UIADD3 UR4, UPT, UPT, UR4, 0xf0, URZ ;  /* 0x000000f004047890 */ /* 0x000fe2000fffe0ff */
[----:B------:R-:W-:Y:S01]  /*2680*/  SHF.L.U32 R5, R10, 0x1f, RZ ;  /* 0x0000001f0a057819 */ /* 0x000fe200000006ff */
[----:B------:R1:W-:Y:S01]  /*2690*/  @!P2 SYNCS.ARRIVE.TRANS64.RED RZ, [R3+URZ], R4 ;  /* 0x0000000403ffa9a7 */ /* 0x0003e200080004ff */
[----:B------:R-:W-:Y:S01]  /*26a0*/  UIADD3 UR6, UPT, UPT, UR6, 0x1, URZ ;  /* 0x0000000106067890 */ /* 0x000fe2000fffe0ff */
[----:B------:R-:W-:-:S03]  /*26b0*/  VIADD R8, R8, 0x1 ;  /* 0x0000000108087836 */ /* 0x000fc60000000000 */
[----:B------:R-:W-:Y:S02]  /*26c0*/  UISETP.NE.AND UP0, UPT, UR6, 0x2, UPT ;  /* 0x000000020600788c */ /* 0x000fe4000bf05270 */
[----:B------:R-:W-:Y:S06]  /*26d0*/  UGETNEXTWORKID.BROADCAST [UR4], [UR5] ;  /* 0x00000000040073ca */ /* 0x000fec0008000100 */
[----:B------:R-:W-:Y:S01]  /*26e0*/  USEL UR4, URZ, 0x1, UP0 ;  /* 0x00000001ff047887 */ /* 0x000fe20008000000 */
[----:B------:R-:W-:Y:S01]  /*26f0*/  ISETP.NE.AND P0, PT, R8, 0x2, PT ;  /* 0x000000020800780c */ /* 0x000fe20003f05270 */
[----:B------:R-:W-:Y:S01]  /*2700*/  USEL UR6, UR6, URZ, UP0 ;  /* 0x000000ff06067287 */ /* 0x000fe20008000000 */
[----:B------:R-:W2:Y:S03]  /*2710*/  SYNCS.PHASECHK.TRANS64.TRYWAIT P1, [R0+URZ+0x60], R5 ;  /* 0x00006005000075a7 */ /* 0x000ea600080211ff */
[----:B------:R-:W-:Y:S01]  /*2720*/  LOP3.LUT R12, R12, UR4, RZ, 0x3c, !PT ;  /* 0x000000040c0c7c12 */ /* 0x000fe2000f8e3cff */
[----:B-12---:R-:W-:Y:S07]  /*2730*/  @!P1 BRA `(.L_x_43) ;  /* 0x0000003c00389947 */ /* 0x006fee0003800000 */
.L_x_108:
[C---:B------:R-:W-:Y:S01]  /*2740*/  LEA R4, R11.reuse, UR37, 0x4 ;  /* 0x000000250b047c11 */ /* 0x040fe2000f8e20ff */
[----:B-1----:R-:W-:Y:S01]  /*2750*/  VIADD R0, R0, 0x70 ;  /* 0x0000007000007836 */ /* 0x002fe20000000000 */
[----:B------:R-:W-:Y:S01]  /*2760*/  SEL R8, R8, RZ, P0 ;  /* 0x000000ff08087207 */ /* 0x000fe20000000000 */
[----:B------:R-:W-:-:S03]  /*2770*/  VIADD R11, R11, 0x1 ;  /* 0x000000010b0b7836 */ /* 0x000fc60000000000 */
[----:B------:R-:W1:Y:S01]  /*2780*/  LDS.128 R4, [R4+0xf0] ;  /* 0x0000f00004047984 */ /* 0x000e620000000c00 */
[----:B------:R-:W-:Y:S02]  /*2790*/  PRMT R0, RZ, 0x654, R0 ;  /* 0x00000654ff007816 */ /* 0x000fe40000000000 */
[C---:B------:R-:W-:Y:S01]  /*27a0*/  ISETP.NE.AND P1, PT, R11.reuse, 0x2, PT ;  /* 0x000000020b00780c */ /* 0x040fe20003f25270 */
[----:B------:R-:W-:Y:S01]  /*27b0*/  @!PT LDS RZ, [RZ] ;  /* 0x00000000fffff984 */ /* 0x000fe20000000800 */
[----:B------:R-:W-:Y:S01]  /*27c0*/  @!PT LDS RZ, [RZ] ;  /* 0x00000000fffff984 */ /* 0x000fe20000000800 */
[----:B------:R-:W-:Y:S01]  /*27d0*/  @!PT LDS RZ, [RZ] ;  /* 0x00000000fffff984 */ /* 0x000fe20000000800 */
[----:B------:R-:W-:Y:S01]  /*27e0*/  @!PT LDS RZ, [RZ] ;  /* 0x00000000fffff984 */ /* 0x000fe20000000800 */
[----:B------:R2:W-:Y:S06]  /*27f0*/  MEMBAR.ALL.CTA ;  /* 0x0000000000007992 */ /* 0x0005ec0000008000 */
[----:B--2---:R-:W2:Y:S01]  /*2800*/  FENCE.VIEW.ASYNC.S ;  /* 0x00000000000073c6 */ /* 0x004ea20000000000 */
[----:B------:R-:W-:Y:S01]  /*2810*/  SEL R11, R11, RZ, P1 ;  /* 0x000000ff0b0b7207 */ /* 0x000fe20000800000 */
[----:B--2---:R2:W-:Y:S01]  /*2820*/  SYNCS.ARRIVE.TRANS64.RED.A1T0 RZ, [R0+URZ], RZ ;  /* 0x000000ff00ff79a7 */ /* 0x0045e200081004ff */
[----:B-1----:R-:W-:-:S02]  /*2830*/  LOP3.LUT P3, RZ, R6, 0x1, RZ, 0xc0, !PT ;  /* 0x0000000106ff7812 */ /* 0x002fc4000786c0ff */
[----:B------:R-:W-:-:S04]  /*2840*/  SEL R5, RZ, 0x1, P1 ;  /* 0x00000001ff057807 */ /* 0x000fc80000800000 */
[----:B------:R-:W-:Y:S02]  /*2850*/  LOP3.LUT R10, R10, R5, RZ, 0x3c, !PT ;  /* 0x000000050a0a7212 */ /* 0x000fe400078e3cff */
[----:B--2---:R-:W-:-:S04]  /*2860*/  SEL R0, RZ, 0x1, P0 ;  /* 0x00000001ff007807 */ /* 0x004fc80000000000 */
[----:B------:R-:W-:Y:S01]  /*2870*/  LOP3.LUT R9, R9, R0, RZ, 0x3c, !PT ;  /* 0x0000000009097212 */ /* 0x000fe200078e3cff */
[----:B------:R-:W-:Y:S06]  /*2880*/  @P3 BRA `(.L_x_44) ;  /* 0xfffffffc002c3947 */ /* 0x000fec000383ffff */
[----:B------:R-:W-:Y:S01]  /*2890*/  ULEA UR5, UR6, UR37, 0x3 ;  /* 0x0000002506057291 */ /* 0x000fe2000f8e18ff */
[----:B------:R-:W-:-:S08]  /*28a0*/  SHF.L.U32 R3, R12, 0x1f, RZ ;  /* 0x0000001f0c037819 */ /* 0x000fd000000006ff */
[----:B------:R-:W1:Y:S02]  /*28b0*/  SYNCS.PHASECHK.TRANS64 P0, [UR5+0x70], R3 ;  /* 0x00007003ff0075a7 */ /* 0x000e640008001005 */
[----:B-1----:R-:W-:Y:S05]  /*28c0*/  @P0 BRA `(.L_x_45) ;  /* 0x0000000000080947 */ /* 0x002fea0003800000 */
[----:B------:R-:W1:Y:S02]  /*28d0*/  SYNCS.PHASECHK.TRANS64.TRYWAIT P0, [UR5+0x70], R3 ;  /* 0x00007003ff0075a7 */ /* 0x000e640008001105 */
[----:B-1----:R-:W-:Y:S05]  /*28e0*/  @!P0 BRA `(.L_x_46) ;  /* 0x0000003800e08947 */ /* 0x002fea0003800000 */
.L_x_45:
[----:B------:R-:W-:-:S04]  /*28f0*/  UIADD3 UR4, UPT, UPT, UR6, 0x1, URZ ;  /* 0x0000000106047890 */ /* 0x000fc8000fffe0ff */
[----:B------:R-:W-:-:S04]  /*2900*/  UISETP.NE.AND UP0, UPT, UR4, 0x2, UPT ;  /* 0x000000020400788c */ /* 0x000fc8000bf05270 */
[----:B------:R-:W-:Y:S02]  /*2910*/  USEL UR7, URZ, 0x1, UP0 ;  /* 0x00000001ff077887 */ /* 0x000fe40008000000 */
[----:B------:R-:W-:-:S04]  /*2920*/  USEL UR4, UR4, URZ, UP0 ;  /* 0x000000ff04047287 */ /* 0x000fc80008000000 */
[----:B------:R-:W-:Y:S01]  /*2930*/  ULEA UR4, UR4, UR37, 0x3 ;  /* 0x0000002504047291 */ /* 0x000fe2000f8e18ff */
[----:B-1----:R-:W-:-:S04]  /*2940*/  LOP3.LUT R3, R12, UR7, RZ, 0x3c, !PT ;  /* 0x000000070c037c12 */ /* 0x002fc8000f8e3cff */
[----:B------:R-:W-:-:S04]  /*2950*/  SHF.L.U32 R0, R3, 0x1f, RZ ;  /* 0x0000001f03007819 */ /* 0x000fc800000006ff */
[----:B------:R-:W1:Y:S02]  /*2960*/  SYNCS.PHASECHK.TRANS64 P0, [UR4+0x70], R0 ;  /* 0x00007000ff0075a7 */ /* 0x000e640008001004 */
[----:B-1----:R-:W-:Y:S05]  /*2970*/  @P0 EXIT ;  /* 0x000000000000094d */ /* 0x002fea0003800000 */
[----:B------:R-:W-:Y:S02]  /*2980*/  SHF.L.U32 R3, R3, 0x1f, RZ ;  /* 0x0000001f03037819 */ /* 0x000fe400000006ff */
[----:B------:R-:W-:-:S07]  /*2990*/  MOV R0, UR4 ;  /* 0x0000000400007c02 */ /* 0x000fce0008000f00 */
.L_x_47:
[----:B-1----:R1:W2:Y:S02]  /*29a0*/  SYNCS.PHASECHK.TRANS64.TRYWAIT P0, [R0+URZ+0x70], R3 ;  /* 0x00007003000075a7 */ /* 0x0022a400080011ff */
[----:B--2---:R-:W-:Y:S05]  /*29b0*/  @!P0 NANOSLEEP.SYNCS 0x989680 ;  /* 0x009896800000895d */ /* 0x004fea0003900000 */
[----:B------:R-:W2:Y:S02]  /*29c0*/  @!P0 SYNCS.PHASECHK.TRANS64 P0, [R0+URZ+0x70], R3 ;  /* 0x00007003000085a7 */ /* 0x000ea400080010ff */
[----:B--2---:R-:W-:Y:S05]  /*29d0*/  @P0 EXIT ;  /* 0x000000000000094d */ /* 0x004fea0003800000 */
[----:B------:R-:W-:Y:S05]  /*29e0*/  BRA `(.L_x_47) ;  /* 0xfffffffc00ec7947 */ /* 0x000fea000383ffff */
.L_x_40:
[----:B------:R-:W-:-:S09]  /*29f0*/  UISETP.NE.AND UP1, UPT, UR8, URZ, UPT ;  /* 0x000000ff0800728c */ /* 0x000fd2000bf25270 */
[----:B------:R-:W-:Y:S05]  /*2a00*/  BRA.U UP1, `(.L_x_48) ;  /* 0x0000000d01947547 */ /* 0x000fea000b800000 */
[----:B------:R-:W-:Y:S01]  /*2a10*/  UMOV UR4, 0x40 ;  /* 0x0000004000047882 */ /* 0x000fe20000000000 */
[----:B------:R-:W-:Y:S01]  /*2a20*/  NOP ;  /* 0x0000000000007918 */ /* 0x000fe20000000000 */
[----:B------:R-:W-:Y:S01]  /*2a30*/  ULEA UR4, UR37, UR4, 0x18 ;  /* 0x0000000425047291 */ /* 0x000fe2000f8ec0ff */
[----:B------:R-:W-:Y:S02]  /*2a40*/  UMOV UR5, 0x400 ;  /* 0x0000040000057882 */ /* 0x000fe40000000000 */
[----:B------:R-:W-:-:S06]  /*2a50*/  ULEA UR37, UR37, UR5, 0x18 ;  /* 0x0000000525257291 */ /* 0x000fcc000f8ec0ff */
[----:B------:R-:W1:Y:S02]  /*2a60*/  LDS.U8 R0, [UR4+0x1c] ;  /* 0x00001c04ff007984 */ /* 0x000e640008000000 */
[----:B-1----:R-:W-:-:S13]  /*2a70*/  ISETP.NE.AND P0, PT, R0, RZ, PT ;  /* 0x000000ff0000720c */ /* 0x002fda0003f05270 */
[----:B------:R-:W-:Y:S05]  /*2a80*/  @P0 BRA `(.L_x_49) ;  /* 0x0000000000580947 */ /* 0x000fea0003800000 */
[----:B------:R-:W-:-:S13]  /*2a90*/  ELECT P0, URZ, PT ;  /* 0x0000000000ff782f */ /* 0x000fda0003800000 */
[----:B------:R-:W-:Y:S05]  /*2aa0*/  @!P0 BRA `(.L_x_50) ;  /* 0x0000000000608947 */ /* 0x000fea0003800000 */
[----:B------:R-:W-:Y:S01]  /*2ab0*/  UMOV UR5, 0x10 ;  /* 0x0000001000057882 */ /* 0x000fe20000000000 */
[----:B------:R-:W-:Y:S01]  /*2ac0*/  HFMA2 R0, -RZ, RZ, 0, 5.9604644775390625e-08 ;  /* 0x00000001ff007431 */ /* 0x000fe200000001ff */
[----:B------:R-:W-:-:S03]  /*2ad0*/  MOV R2, 0xffff ;  /* 0x0000ffff00027802 */ /* 0x000fc60000000f00 */
[----:B------:R-:W-:Y:S04]  /*2ae0*/  DEPBAR.LE SB1, 0x36 ;  /* 0x00009d800000791a */ /* 0x000fe80000000000 */
[----:B------:R-:W1:Y:S02]  /*2af0*/  UTCATOMSWS.FIND_AND_SET.ALIGN UP0, UR5, UR5 ;  /* 0x00000005000575e3 */ /* 0x000e640008000800 */
[----:B-1----:R-:W-:Y:S01]  /*2b00*/  MOV R3, UR5 ;  /* 0x0000000500037c02 */ /* 0x002fe20008000f00 */
[----:B------:R-:W-:Y:S06]  /*2b10*/  BRA.U UP0, `(.L_x_51) ;  /* 0x0000000100187547 */ /* 0x000fec000b800000 */
.L_x_52:
[----:B------:R-:W-:Y:S05]  /*2b20*/  NANOSLEEP 0x64 ;  /* 0x000000640000795d */ /* 0x000fea0003800000 */
[----:B------:R-:W-:-:S05]  /*2b30*/  UMOV UR5, 0x10 ;  /* 0x0000001000057882 */ /* 0x000fca0000000000 */
[----:B------:R-:W-:Y:S04]  /*2b40*/  DEPBAR.LE SB1, 0x36 ;  /* 0x00009d800000791a */ /* 0x000fe80000000000 */
[----:B------:R-:W1:Y:S02]  /*2b50*/  UTCATOMSWS.FIND_AND_SET.ALIGN UP0, UR5, UR5 ;  /* 0x00000005000575e3 */ /* 0x000e640008000800 */
[----:B-1----:R-:W-:Y:S01]  /*2b60*/  MOV R3, UR5 ;  /* 0x0000000500037c02 */ /* 0x002fe20008000f00 */
[----:B------:R-:W-:Y:S05]  /*2b70*/  BRA.U !UP0, `(.L_x_52) ;  /* 0xfffffffd08e87547 */ /* 0x000fea000b83ffff */
.L_x_51:
[-C--:B------:R-:W-:Y:S02]  /*2b80*/  SHF.L.U32 R2, R2, R3.reuse, RZ ;  /* 0x0000000302027219 */ /* 0x080fe400000006ff */
[----:B------:R-:W-:Y:S01]  /*2b90*/  SHF.L.U32 R0, R0, R3, RZ ;  /* 0x0000000300007219 */ /* 0x000fe200000006ff */
[----:B------:R-:W-:Y:S02]  /*2ba0*/  IMAD.SHL.U32 R3, R3, 0x20, RZ ;  /* 0x0000002003037824 */ /* 0x000fe400078e00ff */
[----:B------:R1:W-:Y:S04]  /*2bb0*/  ATOMS.OR RZ, [UR4+0x14], R2 ;  /* 0x00001402ffff798c */ /* 0x0003e8000b000004 */
[----:B------:R1:W-:Y:S04]  /*2bc0*/  ATOMS.OR RZ, [UR4+0x18], R0 ;  /* 0x00001800ffff798c */ /* 0x0003e8000b000004 */
[----:B------:R1:W-:Y:S01]  /*2bd0*/  STS [UR37+0x110], R3 ;  /* 0x00011003ff007988 */ /* 0x0003e20008000825 */
[----:B------:R-:W-:Y:S05]  /*2be0*/  BRA `(.L_x_50) ;  /* 0x0000000000107947 */ /* 0x000fea0003800000 */
.L_x_49:
[----:B------:R-:W-:Y:S02]  /*2bf0*/  MOV R0, 0xffffffff ;  /* 0xffffffff00007802 */ /* 0x000fe40000000f00 */
[----:B------:R-:W-:-:S03]  /*2c00*/  MOV R2, 0x2c30 ;  /* 0x00002c3000027802 */ /* 0x000fc60000000f00 */
[----:B------:R1:W-:Y:S04]  /*2c10*/  STS [UR37+0x110], R0 ;  /* 0x00011000ff007988 */ /* 0x0003e80008000825 */
[----:B-1-3-5:R-:W-:Y:S05]  /*2c20*/  CALL.REL.NOINC `($__internal_1_$__cuda_sm10x_tcgen05_guardrail_trap_phase_invalid_during_alloc) ;  /* 0x0000003c005c7944 */ /* 0x02afea0003c00000 */
.L_x_50:
[----:B------:R-:W-:Y:S05]  /*2c30*/  WARPSYNC.ALL ;  /* 0x0000000000007948 */ /* 0x000fea0003800000 */
[----:B------:R-:W2:Y:S01]  /*2c40*/  S2UR UR6, SR_CgaCtaId ;  /* 0x00000000000679c3 */ /* 0x000ea20000008800 */
[----:B------:R-:W-:Y:S01]  /*2c50*/  UMOV UR4, 0x400 ;  /* 0x0000040000047882 */ /* 0x000fe20000000000 */
[----:B------:R-:W-:-:S06]  /*2c60*/  NOP ;  /* 0x0000000000007918 */ /* 0x000fcc0000000000 */
[----:B------:R-:W-:Y:S06]  /*2c70*/  BAR.ARV 0x6, 0xa0 ;  /* 0x0182800000007b1d */ /* 0x000fec0000002000 */
[----:B------:R-:W4:Y:S01]  /*2c80*/  LDCU UR7, c[0x0][0x38c] ;  /* 0x00007180ff0777ac */ /* 0x000f220008000800 */
[----:B------:R-:W-:Y:S01]  /*2c90*/  IMAD.MOV.U32 R11, RZ, RZ, 0x1 ;  /* 0x00000001ff0b7424 */ /* 0x000fe200078e00ff */
[----:B------:R-:W-:Y:S01]  /*2ca0*/  CS2R R8, SRZ ;  /* 0x0000000000087805 */ /* 0x000fe2000001ff00 */
[----:B------:R-:W-:Y:S01]  /*2cb0*/  IMAD.MOV.U32 R10, RZ, RZ, RZ ;  /* 0x000000ffff0a7224 */ /* 0x000fe200078e00ff */
[----:B------:R-:W-:Y:S01]  /*2cc0*/  UMOV UR18, URZ ;  /* 0x000000ff00127c82 */ /* 0x000fe20008000000 */
[----:B------:R-:W-:Y:S01]  /*2cd0*/  UMOV UR17, URZ ;  /* 0x000000ff00117c82 */ /* 0x000fe20008000000 */
[----:B------:R-:W-:Y:S01]  /*2ce0*/  UMOV UR22, 0x0 ;  /* 0x0000000000167882 */ /* 0x000fe20000000000 */
[----:B------:R-:W-:Y:S01]  /*2cf0*/  UMOV UR23, 0x41004a0 ;  /* 0x041004a000177882 */ /* 0x000fe20000000000 */
[----:B------:R-:W-:Y:S01]  /*2d00*/  UMOV UR20, 0x0 ;  /* 0x0000000000147882 */ /* 0x000fe20000000000 */
[----:B------:R-:W-:Y:S01]  /*2d10*/  UMOV UR21, 0x41004a0 ;  /* 0x041004a000157882 */ /* 0x000fe20000000000 */
[----:B--2---:R-:W-:Y:S01]  /*2d20*/  ULEA UR6, UR6, UR4, 0x18 ;  /* 0x0000000406067291 */ /* 0x004fe2000f8ec0ff */
[----:B------:R-:W2:Y:S03]  /*2d30*/  LDCU UR4, c[0x0][0x38c] ;  /* 0x00007180ff0477ac */ /* 0x000ea60008000800 */
[----:B------:R-:W-:-:S02]  /*2d40*/  UIADD3 UR11, UPT, UPT, UR6, 0x2400, URZ ;  /* 0x00002400060b7890 */ /* 0x000fc4000fffe0ff */
[----:B----4-:R-:W-:-:S03]  /*2d50*/  UIADD3 UR7, UPT, UPT, UR7, 0x3f, URZ ;  /* 0x0000003f07077890 */ /* 0x010fc6000fffe0ff */
[----:B-1----:R-:W1:Y:S01]  /*2d60*/  LDS R0, [UR6+0x110] ;  /* 0x00011006ff007984 */ /* 0x002e620008000800 */
[----:B------:R-:W-:Y:S02]  /*2d70*/  UIADD3 UR12, UPT, UPT, UR6, 0x6400, URZ ;  /* 0x00006400060c7890 */ /* 0x000fe4000fffe0ff */
[----:B------:R-:W-:Y:S02]  /*2d80*/  USHF.R.S32.HI UR5, URZ, 0x1f, UR7 ;  /* 0x0000001fff057899 */ /* 0x000fe40008011407 */
[----:B------:R-:W-:Y:S02]  /*2d90*/  USHF.R.U32.HI UR11, URZ, 0x4, UR11 ;  /* 0x00000004ff0b7899 */ /* 0x000fe4000801160b */
[----:B------:R-:W-:Y:S02]  /*2da0*/  ULEA.HI UR5, UR5, UR7, URZ, 0x6 ;  /* 0x0000000705057291 */ /* 0x000fe4000f8f30ff */
[----:B------:R-:W-:Y:S02]  /*2db0*/  USHF.R.U32.HI UR12, URZ, 0x4, UR12 ;  /* 0x00000004ff0c7899 */ /* 0x000fe4000801160c */
[----:B------:R-:W-:-:S02]  /*2dc0*/  USHF.R.S32.HI UR5, URZ, 0x6, UR5 ;  /* 0x00000006ff057899 */ /* 0x000fc40008011405 */
[----:B------:R-:W-:Y:S02]  /*2dd0*/  ULOP3.LUT UR11, UR11, 0x3fff, URZ, 0xc0, !UPT ;  /* 0x00003fff0b0b7892 */ /* 0x000fe4000f8ec0ff */
[----:B------:R-:W-:Y:S02]  /*2de0*/  UISETP.LT.AND UP0, UPT, UR5, 0x1, UPT ;  /* 0x000000010500788c */ /* 0x000fe4000bf01270 */
[----:B------:R-:W-:Y:S02]  /*2df0*/  ULOP3.LUT UR12, UR12, 0x3fff, URZ, 0xc0, !UPT ;  /* 0x00003fff0c0c7892 */ /* 0x000fe4000f8ec0ff */
[----:B------:R-:W-:Y:S02]  /*2e00*/  USEL UR10, UR5, 0x1, !UP0 ;  /* 0x00000001050a7887 */ /* 0x000fe4000c000000 */
[----:B------:R-:W-:Y:S02]  /*2e10*/  ULOP3.LUT UR11, UR11, 0x10000, URZ, 0xfc, !UPT ;  /* 0x000100000b0b7892 */ /* 0x000fe4000f8efcff */
[----:B------:R-:W-:-:S02]  /*2e20*/  ULOP3.LUT UR12, UR12, 0x10000, URZ, 0xfc, !UPT ;  /* 0x000100000c0c7892 */ /* 0x000fc4000f8efcff */
[----:B------:R-:W-:Y:S02]  /*2e30*/  UIADD3 UR10, UPT, UPT, -UR10, URZ, URZ ;  /* 0x000000ff0a0a7290 */ /* 0x000fe4000fffe1ff */
[----:B--2---:R-:W-:Y:S01]  /*2e40*/  UISETP.GE.AND UP3, UPT, UR4, 0x1, UPT ;  /* 0x000000010400788c */ /* 0x004fe2000bf66270 */
[----:B-1----:R-:W-:-:S15]  /*2e50*/  R2UR UR19, R0 ;  /* 0x00000000001372ca */ /* 0x002fde00000e0000 */
.L_x_59:
[----:B------:R-:W-:Y:S02]  /*2e60*/  LEA R0, R10, UR6, 0x3 ;  /* 0x000000060a007c11 */ /* 0x000fe4000f8e18ff */
[----:B------:R-:W-:Y:S02]  /*2e70*/  SHF.L.U32 R5, R9, 0x1f, RZ ;  /* 0x0000001f09057819 */ /* 0x000fe400000006ff */
[----:B------:R-:W-:Y:S01]  /*2e80*/  PLOP3.LUT P0, PT, PT, PT, UP3, 0x80, 0x8 ;  /* 0x000000000008781c */ /* 0x000fe20003f0f038 */
[----:B------:R-:W-:Y:S01]  /*2e90*/  VIADD R3, R0, 0x70 ;  /* 0x0000007000037836 */ /* 0x000fe20000000000 */
[----:B-1----:R-:W1:Y:S02]  /*2ea0*/  SYNCS.PHASECHK.TRANS64.TRYWAIT P1, [R0+URZ+0x60], R5 ;  /* 0x00006005000075a7 */ /* 0x002e6400080211ff */
[----:B-1--4-:R-:W-:Y:S09]  /*2eb0*/  @!P1 BRA `(.L_x_53) ;  /* 0x0000003400849947 */ /* 0x012ff20003800000 */
.L_x_110:
[----:B------:R-:W-:Y:S01]  /*2ec0*/  LEA R4, R10, UR6, 0x4 ;  /* 0x000000060a047c11 */ /* 0x000fe2000f8e20ff */
[----:B------:R-:W-:Y:S01]  /*2ed0*/  @UP3 ULEA UR4, UR17, UR6, 0x3 ;  /* 0x0000000611043291 */ /* 0x000fe2000f8e18ff */
[----:B------:R-:W-:Y:S01]  /*2ee0*/  PLOP3.LUT P2, PT, PT, PT, PT, 0x80, 0x8 ;  /* 0x000000000008781c */ /* 0x000fe20003f4f070 */
[----:B------:R-:W-:Y:S01]  /*2ef0*/  ULEA UR8, UR18, UR6, 0x3 ;  /* 0x0000000612087291 */ /* 0x000fe2000f8e18ff */
[----:B------:R-:W-:Y:S02]  /*2f00*/  PRMT R3, RZ, 0x654, R3 ;  /* 0x00000654ff037816 */ /* 0x000fe40000000003 */
[----:B-1----:R-:W1:Y:S01]  /*2f10*/  LDS.128 R4, [R4+0xf0] ;  /* 0x0000f00004047984 */ /* 0x002e620000000c00 */
[----:B------:R-:W-:Y:S02]  /*2f20*/  @P0 SHF.L.U32 R2, R8, 0x1f, RZ ;  /* 0x0000001f08020819 */ /* 0x000fe400000006ff */
[----:B------:R-:W-:Y:S01]  /*2f30*/  SHF.L.U32 R0, R11, 0x1f, RZ ;  /* 0x0000001f0b007819 */ /* 0x000fe200000006ff */
[----:B------:R-:W-:Y:S01]  /*2f40*/  @!PT LDS RZ, [RZ] ;  /* 0x00000000fffff984 */ /* 0x000fe20000000800 */
[----:B------:R-:W-:Y:S01]  /*2f50*/  @!PT LDS RZ, [RZ] ;  /* 0x00000000fffff984 */ /* 0x000fe20000000800 */
[----:B------:R-:W-:Y:S01]  /*2f60*/  @!PT LDS RZ, [RZ] ;  /* 0x00000000fffff984 */ /* 0x000fe20000000800 */
[----:B------:R-:W-:Y:S01]  /*2f70*/  @!PT LDS RZ, [RZ] ;  /* 0x00000000fffff984 */ /* 0x000fe20000000800 */
[----:B------:R2:W-:Y:S06]  /*2f80*/  MEMBAR.ALL.CTA ;  /* 0x0000000000007992 */ /* 0x0005ec0000008000 */
[----:B--2---:R-:W2:Y:S02]  /*2f90*/  FENCE.VIEW.ASYNC.S ;  /* 0x00000000000073c6 */ /* 0x004ea40000000000 */
[----:B--2---:R2:W-:Y:S01]  /*2fa0*/  SYNCS.ARRIVE.TRANS64.RED.A1T0 RZ, [R3+URZ], RZ ;  /* 0x000000ff03ff79a7 */ /* 0x0045e200081004ff */
[----:B------:R2:W4:Y:S01]  /*2fb0*/  @P0 SYNCS.PHASECHK.TRANS64.TRYWAIT P2, [UR4], R2 ;  /* 0x00000002ff0005a7 */ /* 0x0005220008041104 */
[----:B------:R-:W-:Y:S01]  /*2fc0*/  ULEA.HI UR4, UR18, UR18, URZ, 0x1 ;  /* 0x0000001212047291 */ /* 0x000fe2000f8f08ff */
[----:B-1----:R-:W-:-:S03]  /*2fd0*/  LOP3.LUT P1, RZ, R6, 0x1, RZ, 0xc0, !PT ;  /* 0x0000000106ff7812 */ /* 0x002fc6000782c0ff */
[----:B------:R-:W-:Y:S02]  /*2fe0*/  USHF.L.U32 UR9, UR4, 0x5, URZ ;  /* 0x0000000504097899 */ /* 0x000fe400080006ff */
[----:B------:R-:W-:Y:S02]  /*2ff0*/  ULOP3.LUT UR4, UR4, 0xffe, URZ, 0xc0, !UPT ;  /* 0x00000ffe04047892 */ /* 0x000fe4000f8ec0ff */
[----:B------:R-:W-:Y:S02]  /*3000*/  ULOP3.LUT UR9, UR9, 0xffffffc0, URZ, 0xc0, !UPT ;  /* 0xffffffc009097892 */ /* 0x000fe4000f8ec0ff */
[----:B------:R-:W-:Y:S02]  /*3010*/  UIADD3 UR4, UPT, UPT, -UR4, UR18, URZ ;  /* 0x0000001204047290 */ /* 0x000fe4000fffe1ff */
[----:B------:R-:W-:Y:S01]  /*3020*/  UIADD3 UR9, UPT, UPT, UR19, UR9, URZ ;  /* 0x0000000913097290 */ /* 0x000fe2000fffe0ff */
[----:B------:R-:W1:Y:S03]  /*3030*/  SYNCS.PHASECHK.TRANS64.TRYWAIT P0, [UR8+0xa0], R0 ;  /* 0x0000a000ff0075a7 */ /* 0x000e660008001108 */
[----:B------:R-:W-:Y:S01]  /*3040*/  ULEA UR9, UR4, UR9, 0x14 ;  /* 0x0000000904097291 */ /* 0x000fe2000f8ea0ff */
[----:B-12-4-:R-:W-:Y:S11]  /*3050*/  @!P0 BRA `(.L_x_54) ;  /* 0x0000003400308947 */ /* 0x016ff60003800000 */
.L_x_112:
[----:B------:R-:W-:Y:S01]  /*3060*/  IADD3 R10, PT, PT, R10, 0x1, RZ ;  /* 0x000000010a0a7810 */ /* 0x000fe20007ffe0ff */
[----:B------:R-:W-:Y:S06]  /*3070*/  BRA.U !UP3, `(.L_x_55) ;  /* 0x000000010b987547 */ /* 0x000fec000b800000 */
[----:B------:R-:W-:Y:S01]  /*3080*/  UPLOP3.LUT UP4, UPT, UPT, UPT, UPT, 0x40, 0x4 ;  /* 0x000000000004789c */ /* 0x000fe20003f8e870 */
[----:B------:R-:W-:Y:S01]  /*3090*/  UMOV UR16, UR10 ;  /* 0x0000000a00107c82 */ /* 0x000fe20008000000 */
[----:B------:R-:W-:Y:S01]  /*30a0*/  UMOV UR15, UR5 ;  /* 0x00000005000f7c82 */ /* 0x000fe20008000000 */
[----:B------:R-:W-:-:S08]  /*30b0*/  UMOV UR14, UR17 ;  /* 0x00000011000e7c82 */ /* 0x000fd00008000000 */
.L_x_58:
[----:B------:R-:W-:Y:S02]  /*30c0*/  UIADD3 UR16, UPT, UPT, UR16, 0x1, URZ ;  /* 0x0000000110107890 */ /* 0x000fe4000fffe0ff */
[----:B--2---:R-:W-:Y:S02]  /*30d0*/  ULEA UR7, UR14, UR6, 0x3 ;  /* 0x000000060e077291 */ /* 0x004fe4000f8e18ff */
[----:B------:R-:W-:Y:S01]  /*30e0*/  UISETP.NE.AND UP0, UPT, UR16, URZ, UPT ;  /* 0x000000ff1000728c */ /* 0x000fe2000bf05270 */
[----:B----4-:R-:W-:Y:S10]  /*30f0*/  @P2 BRA `(.L_x_56) ;  /* 0x00000000000c2947 */ /* 0x010ff40003800000 */
[----:B-1----:R-:W-:Y:S04]  /*3100*/  SHF.L.U32 R3, R8, 0x1f, RZ ;  /* 0x0000001f08037819 */ /* 0x002fe800000006ff */
[----:B------:R-:W1:Y:S02]  /*3110*/  SYNCS.PHASECHK.TRANS64.TRYWAIT P0, [UR7], R3 ;  /* 0x00000003ff0075a7 */ /* 0x000e640008001107 */
[----:B-1----:R-:W-:Y:S05]  /*3120*/  @!P0 BRA `(.L_x_57) ;  /* 0x0000003400148947 */ /* 0x002fea0003800000 */
.L_x_56:
[----:B------:R-:W-:Y:S01]  /*3130*/  UISETP.NE.AND UP1, UPT, UR15, 0x1, UPT ;  /* 0x000000010f00788c */ /* 0x000fe2000bf25270 */
[----:B------:R-:W-:Y:S01]  /*3140*/  PLOP3.LUT P2, PT, PT, PT, PT, 0x80, 0x8 ;  /* 0x000000000008781c */ /* 0x000fe20003f4f070 */
[----:B------:R-:W-:Y:S02]  /*3150*/  UIADD3 UR17, UPT, UPT, UR14, 0x1, URZ ;  /* 0x000000010e117890 */ /* 0x000fe4000fffe0ff */
[----:B------:R-:W-:Y:S02]  /*3160*/  ULEA UR24, UR14, UR12, 0x8 ;  /* 0x0000000c0e187291 */ /* 0x000fe4000f8e40ff */
[----:B------:R-:W-:Y:S01]  /*3170*/  UISETP.NE.AND UP2, UPT, UR17, 0x4, UPT ;  /* 0x000000041100788c */ /* 0x000fe2000bf45270 */
[----:B------:R-:W-:Y:S01]  /*3180*/  PLOP3.LUT P0, PT, PT, PT, UP1, 0x80, 0x8 ;  /* 0x000000000008781c */ /* 0x000fe20003f0f018 */
[----:B------:R-:W-:Y:S02]  /*3190*/  ULEA UR26, UR14, UR11, 0x8 ;  /* 0x0000000b0e1a7291 */ /* 0x000fe4000f8e40ff */
[----:B------:R-:W-:Y:S02]  /*31a0*/  USEL UR13, URZ, 0x1, UP2 ;  /* 0x00000001ff0d7887 */ /* 0x000fe40009000000 */
[----:B------:R-:W-:Y:S02]  /*31b0*/  USEL UR17, UR17, URZ, UP2 ;  /* 0x000000ff11117287 */ /* 0x000fe40009000000 */
[----:B------:R-:W-:Y:S02]  /*31c0*/  UIADD3 UR30, UPT, UPT, UR24, 0x2, URZ ;  /* 0x00000002181e7890 */ /* 0x000fe4000fffe0ff */
[----:B------:R-:W-:Y:S01]  /*31d0*/  @UP1 ULEA UR4, UR17, UR6, 0x3 ;  /* 0x0000000611041291 */ /* 0x000fe2000f8e18ff */
[----:B------:R-:W-:Y:S01]  /*31e0*/  LOP3.LUT R8, R8, UR13, RZ, 0x3c, !PT ;  /* 0x0000000d08087c12 */ /* 0x000fe2000f8e3cff */
[----:B------:R-:W-:Y:S02]  /*31f0*/  UIADD3 UR28, UPT, UPT, UR26, 0x2, URZ ;  /* 0x000000021a1c7890 */ /* 0x000fe4000fffe0ff */
[----:B------:R-:W-:Y:S01]  /*3200*/  UIADD3 UR7, UPT, UPT, UR7, 0x20, URZ ;  /* 0x0000002007077890 */ /* 0x000fe2000fffe0ff */
[----:B-1----:R-:W-:Y:S01]  /*3210*/  @P0 SHF.L.U32 R0, R8, 0x1f, RZ ;  /* 0x0000001f08000819 */ /* 0x002fe200000006ff */
[----:B------:R-:W-:Y:S01]  /*3220*/  UMOV UR25, 0x80004020 ;  /* 0x8000402000197882 */ /* 0x000fe20000000000 */
[----:B------:R-:W-:Y:S01]  /*3230*/  UMOV UR27, 0x80004020 ;  /* 0x80004020001b7882 */ /* 0x000fe20000000000 */
[----:B------:R-:W-:Y:S01]  /*3240*/  UMOV UR31, 0x80004020 ;  /* 0x80004020001f7882 */ /* 0x000fe20000000000 */
[----:B------:R2:W4:Y:S01]  /*3250*/  @P0 SYNCS.PHASECHK.TRANS64.TRYWAIT P2, [UR4], R0 ;  /* 0x00000000ff0005a7 */ /* 0x0005220008041104 */
[----:B------:R-:W-:Y:S01]  /*3260*/  UIADD3 UR15, UPT, UPT, UR15, -0x1, URZ ;  /* 0xffffffff0f0f7890 */ /* 0x000fe2000fffe0ff */
[----:B------:R2:W-:Y:S01]  /*3270*/  UTCIMMA gdesc[UR26], gdesc[UR24], tmem[UR9], tmem[UR22], idesc[UR23], UP4 ;  /* 0x00ff16181a0075ea */ /* 0x0005e2000a000109 */
[----:B------:R-:W-:Y:S01]  /*3280*/  UPLOP3.LUT UP4, UPT, UPT, UPT, UPT, 0x80, 0x8 ;  /* 0x000000000008789c */ /* 0x000fe20003f8f070 */
[----:B------:R-:W-:Y:S01]  /*3290*/  UMOV UR29, 0x80004020 ;  /* 0x80004020001d7882 */ /* 0x000fe20000000000 */
[----:B------:R-:W-:Y:S01]  /*32a0*/  UMOV UR14, UR17 ;  /* 0x00000011000e7c82 */ /* 0x000fe20008000000 */
[----:B------:R2:W-:Y:S01]  /*32b0*/  UTCIMMA gdesc[UR28], gdesc[UR30], tmem[UR9], tmem[UR20], idesc[UR21], UPT ;  /* 0x00ff141e1c0075ea */ /* 0x0005e2000b800109 */
[----:B------:R2:W-:Y:S01]  /*32c0*/  UTCBAR [UR7], URZ ;  /* 0x000000ff070073e9 */ /* 0x0005e200080000ff */
[----:B------:R-:W-:Y:S06]  /*32d0*/  BRA.U UP0, `(.L_x_58) ;  /* 0xfffffffd00787547 */ /* 0x000fec000b83ffff */
.L_x_55:
[----:B------:R-:W-:Y:S01]  /*32e0*/  UIADD3 UR18, UPT, UPT, UR18, 0x1, URZ ;  /* 0x0000000112127890 */ /* 0x000fe2000fffe0ff */
[C---:B------:R-:W-:Y:S01]  /*32f0*/  ISETP.NE.AND P0, PT, R10.reuse, 0x2, PT ;  /* 0x000000020a00780c */ /* 0x040fe20003f05270 */
[----:B------:R-:W-:Y:S02]  /*3300*/  UIADD3 UR8, UPT, UPT, UR8, 0x80, URZ ;  /* 0x0000008008087890 */ /* 0x000fe4000fffe0ff */
[----:B------:R-:W-:Y:S01]  /*3310*/  UISETP.NE.AND UP0, UPT, UR18, 0x4, UPT ;  /* 0x000000041200788c */ /* 0x000fe2000bf05270 */
[----:B-12---:R-:W-:Y:S02]  /*3320*/  SEL R0, RZ, 0x1, P0 ;  /* 0x00000001ff007807 */ /* 0x006fe40000000000 */
[----:B------:R-:W-:Y:S01]  /*3330*/  SEL R10, R10, RZ, P0 ;  /* 0x000000ff0a0a7207 */ /* 0x000fe20000000000 */
[----:B------:R-:W-:Y:S01]  /*3340*/  USEL UR4, URZ, 0x1, UP0 ;  /* 0x00000001ff047887 */ /* 0x000fe20008000000 */
[----:B------:R-:W-:Y:S01]  /*3350*/  LOP3.LUT R9, R9, R0, RZ, 0x3c, !PT ;  /* 0x0000000009097212 */ /* 0x000fe200078e3cff */
[----:B------:R-:W-:Y:S01]  /*3360*/  USEL UR18, UR18, URZ, UP0 ;  /* 0x000000ff12127287 */ /* 0x000fe20008000000 */
[----:B------:R1:W-:Y:S03]  /*3370*/  UTCBAR [UR8], URZ ;  /* 0x000000ff080073e9 */ /* 0x0003e600080000ff */
[----:B------:R-:W-:Y:S01]  /*3380*/  LOP3.LUT R11, R11, UR4, RZ, 0x3c, !PT ;  /* 0x000000040b0b7c12 */ /* 0x000fe2000f8e3cff */
[----:B------:R-:W-:Y:S07]  /*3390*/  @P1 BRA `(.L_x_59) ;  /* 0xfffffff800b01947 */ /* 0x000fee000383ffff */
[----:B------:R-:W2:Y:S01]  /*33a0*/  S2UR UR4, SR_CgaCtaId ;  /* 0x00000000000479c3 */ /* 0x000ea20000008800 */
[----:B------:R-:W-:Y:S01]  /*33b0*/  ELECT P0, URZ, PT ;  /* 0x0000000000ff782f */ /* 0x000fe20003800000 */
[----:B------:R-:W-:Y:S01]  /*33c0*/  IMAD.MOV.U32 R0, RZ, RZ, 0x1 ;  /* 0x00000001ff007424 */ /* 0x000fe200078e00ff */
[----:B------:R-:W-:Y:S01]  /*33d0*/  UIADD3 UR6, UPT, UPT, UR6, 0xa0, URZ ;  /* 0x000000a006067890 */ /* 0x000fe2000fffe0ff */
[----:B------:R-:W-:Y:S01]  /*33e0*/  SHF.L.U32 R3, R11, 0x1f, RZ ;  /* 0x0000001f0b037819 */ /* 0x000fe200000006ff */
[----:B------:R-:W-:-:S03]  /*33f0*/  UMOV UR5, 0x40 ;  /* 0x0000004000057882 */ /* 0x000fc60000000000 */
[----:B------:R-:W-:Y:S01]  /*3400*/  UVIRTCOUNT.DEALLOC.SMPOOL 0x80 ;  /* 0x000000800000784c */ /* 0x000fe20000000000 */
[----:B--2---:R-:W-:Y:S02]  /*3410*/  ULEA UR4, UR4, UR5, 0x18 ;  /* 0x0000000504047291 */ /* 0x004fe4000f8ec0ff */
[----:B------:R-:W-:-:S07]  /*3420*/  ULEA UR5, UR18, UR6, 0x3 ;  /* 0x0000000612057291 */ /* 0x000fce000f8e18ff */
[----:B------:R2:W-:Y:S02]  /*3430*/  @P0 STS.U8 [UR4+0x1c], R0 ;  /* 0x00001c00ff000988 */ /* 0x0005e40008000004 */
[----:B------:R-:W3:Y:S02]  /*3440*/  SYNCS.PHASECHK.TRANS64.TRYWAIT P0, [UR5], R3 ;  /* 0x00000003ff0075a7 */ /* 0x000ee40008001105 */
[----:B--23--:R-:W-:Y:S05]  /*3450*/  @!P0 BRA `(.L_x_60) ;  /* 0x0000003000608947 */ /* 0x00cfea0003800000 */
.L_x_115:
[----:B------:R-:W-:-:S04]  /*3460*/  UIADD3 UR7, UPT, UPT, UR18, 0x1, URZ ;  /* 0x0000000112077890 */ /* 0x000fc8000fffe0ff */
[----:B------:R-:W-:-:S04]  /*3470*/  UISETP.NE.AND UP0, UPT, UR7, 0x4, UPT ;  /* 0x000000040700788c */ /* 0x000fc8000bf05270 */
[----:B-1----:R-:W-:Y:S02]  /*3480*/  USEL UR8, URZ, 0x1, UP0 ;  /* 0x00000001ff087887 */ /* 0x002fe40008000000 */
[----:B------:R-:W-:-:S04]  /*3490*/  USEL UR7, UR7, URZ, UP0 ;  /* 0x000000ff07077287 */ /* 0x000fc80008000000 */
[----:B------:R-:W-:Y:S01]  /*34a0*/  ULEA UR5, UR7, UR6, 0x3 ;  /* 0x0000000607057291 */ /* 0x000fe2000f8e18ff */
[----:B------:R-:W-:-:S04]  /*34b0*/  LOP3.LUT R2, R11, UR8, RZ, 0x3c, !PT ;  /* 0x000000080b027c12 */ /* 0x000fc8000f8e3cff */
[----:B--2---:R-:W-:-:S04]  /*34c0*/  SHF.L.U32 R3, R2, 0x1f, RZ ;  /* 0x0000001f02037819 */ /* 0x004fc800000006ff */
[----:B------:R-:W1:Y:S02]  /*34d0*/  SYNCS.PHASECHK.TRANS64.TRYWAIT P0, [UR5], R3 ;  /* 0x00000003ff0075a7 */ /* 0x000e640008001105 */
[----:B-1----:R-:W-:Y:S05]  /*34e0*/  @!P0 BRA `(.L_x_61) ;  /* 0x0000003000548947 */ /* 0x002fea0003800000 */
.L_x_117:
        /* <DEDUP_REMOVED lines=9> */
.L_x_119:
[----:B------:R-:W-:-:S04]  /*3580*/  UIADD3 UR7, UPT, UPT, UR7, 0x1, URZ ;  /* 0x0000000107077890 */ /* 0x000fc8000fffe0ff */
[----:B------:R-:W-:-:S04]  /*3590*/  UISETP.NE.AND UP0, UPT, UR7, 0x4, UPT ;  /* 0x000000040700788c */ /* 0x000fc8000bf05270 */
[----:B------:R-:W-:Y:S02]  /*35a0*/  USEL UR5, URZ, 0x1, UP0 ;  /* 0x00000001ff057887 */ /* 0x000fe40008000000 */
[----:B------:R-:W-:-:S04]  /*35b0*/  USEL UR7, UR7, URZ, UP0 ;  /* 0x000000ff07077287 */ /* 0x000fc80008000000 */
[----:B------:R-:W-:Y:S01]  /*35c0*/  ULEA UR7, UR7, UR6, 0x3 ;  /* 0x0000000607077291 */ /* 0x000fe2000f8e18ff */
[----:B-1----:R-:W-:-:S04]  /*35d0*/  LOP3.LUT R3, R2, UR5, RZ, 0x3c, !PT ;  /* 0x0000000502037c12 */ /* 0x002fc8000f8e3cff */
[----:B------:R-:W-:-:S04]  /*35e0*/  SHF.L.U32 R3, R3, 0x1f, RZ ;  /* 0x0000001f03037819 */ /* 0x000fc800000006ff */
[----:B------:R-:W1:Y:S02]  /*35f0*/  SYNCS.PHASECHK.TRANS64.TRYWAIT P0, [UR7], R3 ;  /* 0x00000003ff0075a7 */ /* 0x000e640008001107 */
[----:B-1----:R-:W-:Y:S05]  /*3600*/  @!P0 BRA `(.L_x_63) ;  /* 0x00000030003c8947 */ /* 0x002fea0003800000 */
.L_x_121:
[----:B------:R-:W-:Y:S01]  /*3610*/  NOP ;  /* 0x0000000000007918 */ /* 0x000fe20000000000 */
[----:B-1----:R-:W1:Y:S01]  /*3620*/  LDS R0, [UR4+0x14] ;  /* 0x00001404ff007984 */ /* 0x002e620008000800 */
[----:B------:R-:W-:Y:S01]  /*3630*/  ULOP3.LUT UR6, UR19, 0xffff, URZ, 0xc0, !UPT ;  /* 0x0000ffff13067892 */ /* 0x000fe2000f8ec0ff */
[----:B------:R-:W-:Y:S01]  /*3640*/  UMOV UR8, 0xffff ;  /* 0x0000ffff00087882 */ /* 0x000fe20000000000 */
[----:B------:R-:W-:Y:S02]  /*3650*/  UMOV UR5, 0x1 ;  /* 0x0000000100057882 */ /* 0x000fe40000000000 */
[----:B------:R-:W-:-:S04]  /*3660*/  USHF.R.U32.HI UR6, URZ, 0x5, UR6 ;  /* 0x00000005ff067899 */ /* 0x000fc80008011606 */
[----:B------:R-:W-:Y:S02]  /*3670*/  USHF.L.U32 UR8, UR8, UR6, URZ ;  /* 0x0000000608087299 */ /* 0x000fe400080006ff */
[----:B------:R-:W-:-:S04]  /*3680*/  USHF.L.U32 UR5, UR5, UR6, URZ ;  /* 0x0000000605057299 */ /* 0x000fc800080006ff */
[----:B-1----:R-:W-:-:S04]  /*3690*/  LOP3.LUT R0, R0, UR8, RZ, 0xc0, !PT ;  /* 0x0000000800007c12 */ /* 0x002fc8000f8ec0ff */
[----:B------:R-:W-:-:S13]  /*36a0*/  ISETP.NE.AND P0, PT, R0, UR8, PT ;  /* 0x0000000800007c0c */ /* 0x000fda000bf05270 */
[----:B------:R-:W-:Y:S05]  /*36b0*/  @P0 BRA `(.L_x_64) ;  /* 0x0000000000580947 */ /* 0x000fea0003800000 */
[----:B------:R-:W1:Y:S02]  /*36c0*/  LDS R0, [UR4+0x18] ;  /* 0x00001804ff007984 */ /* 0x000e640008000800 */
[----:B-1----:R-:W-:-:S04]  /*36d0*/  LOP3.LUT R0, R0, UR5, RZ, 0xc0, !PT ;  /* 0x0000000500007c12 */ /* 0x002fc8000f8ec0ff */
[----:B------:R-:W-:-:S13]  /*36e0*/  ISETP.NE.AND P0, PT, R0, UR5, PT ;  /* 0x0000000500007c0c */ /* 0x000fda000bf05270 */
[----:B------:R-:W-:Y:S05]  /*36f0*/  @P0 BRA `(.L_x_65) ;  /* 0x00000000003c0947 */ /* 0x000fea0003800000 */
[----:B------:R-:W1:Y:S01]  /*3700*/  S2R R2, SR_LANEID ;  /* 0x0000000000027919 */ /* 0x000e620000000000 */
[----:B------:R-:W-:Y:S01]  /*3710*/  ULOP3.LUT UR8, URZ, UR8, URZ, 0x33, !UPT ;  /* 0x00000008ff087292 */ /* 0x000fe2000f8e33ff */
[----:B------:R-:W-:Y:S01]  /*3720*/  LOP3.LUT R4, RZ, UR5, RZ, 0x33, !PT ;  /* 0x00000005ff047c12 */ /* 0x000fe2000f8e33ff */
[----:B------:R-:W-:Y:S02]  /*3730*/  VOTEU.ANY UR7, UPT, PT ;  /* 0x0000000000077886 */ /* 0x000fe400038e0100 */
[----:B------:R-:W-:Y:S01]  /*3740*/  UFLO.U32 UR7, UR7 ;  /* 0x00000007000772bd */ /* 0x000fe200080e0000 */
[----:B------:R-:W2:Y:S01]  /*3750*/  REDUX UR5, R4 ;  /* 0x00000000040573c4 */ /* 0x000ea20000000000 */
[----:B------:R-:W-:-:S06]  /*3760*/  IMAD.U32 R0, RZ, RZ, UR8 ;  /* 0x00000008ff007e24 */ /* 0x000fcc000f8e00ff */
[----:B------:R3:W-:Y:S01]  /*3770*/  UTCATOMSWS.AND URZ, UR8 ;  /* 0x0000000800ff79e3 */ /* 0x0007e20008000000 */
[----:B------:R-:W4:Y:S01]  /*3780*/  REDUX UR6, R0 ;  /* 0x00000000000673c4 */ /* 0x000f220000000000 */
[----:B-1----:R-:W-:Y:S01]  /*3790*/  ISETP.EQ.U32.AND P0, PT, R2, UR7, PT ;  /* 0x0000000702007c0c */ /* 0x002fe2000bf02070 */
[----:B--2---:R-:W-:Y:S01]  /*37a0*/  IMAD.U32 R2, RZ, RZ, UR5 ;  /* 0x00000005ff027e24 */ /* 0x004fe2000f8e00ff */
[----:B----4-:R-:W-:-:S11]  /*37b0*/  MOV R3, UR6 ;  /* 0x0000000600037c02 */ /* 0x010fd60008000f00 */
[----:B------:R3:W-:Y:S04]  /*37c0*/  @P0 ATOMS.AND RZ, [UR4+0x14], R3 ;  /* 0x00001403ffff098c */ /* 0x0007e8000a800004 */
[----:B------:R3:W-:Y:S01]  /*37d0*/  @P0 ATOMS.AND RZ, [UR4+0x18], R2 ;  /* 0x00001802ffff098c */ /* 0x0007e2000a800004 */
[----:B------:R-:W-:Y:S05]  /*37e0*/  BRA `(.L_x_66) ;  /* 0x0000000000147947 */ /* 0x000fea0003800000 */
.L_x_65:
[----:B------:R-:W-:Y:S02]  /*37f0*/  MOV R2, 0x3810 ;  /* 0x0000381000027802 */ /* 0x000fe40000000f00 */
[----:B----45:R-:W-:Y:S05]  /*3800*/  CALL.REL.NOINC `($__internal_0_$__cuda_sm10x_tcgen05_guardrail_trap_col_being_dealloced_not_returned_by_alloc) ;  /* 0x0000003000587944 */ /* 0x030fea0003c00000 */
[----:B------:R-:W-:Y:S05]  /*3810*/  BRA `(.L_x_66) ;  /* 0x0000000000087947 */ /* 0x000fea0003800000 */
.L_x_64:
[----:B------:R-:W-:Y:S02]  /*3820*/  MOV R2, 0x3840 ;  /* 0x0000384000027802 */ /* 0x000fe40000000f00 */
[----:B----45:R-:W-:Y:S05]  /*3830*/  CALL.REL.NOINC `($__internal_2_$__cuda_sm10x_tcgen05_guardrail_trap_unallocated_columns_being_dealloced) ;  /* 0x0000003000647944 */ /* 0x030fea0003c00000 */
.L_x_66:
[----:B------:R-:W-:Y:S01]  /*3840*/  NOP ;  /* 0x0000000000007918 */ /* 0x000fe20000000000 */
[----:B---3--:R-:W-:Y:S05]  /*3850*/  EXIT ;  /* 0x000000000000794d */ /* 0x008fea0003800000 */
.L_x_48:
[----:B------:R-:W-:-:S09]  /*3860*/  UISETP.NE.OR UP2, UPT, UR8, 0x3, !UP2 ;  /* 0x000000030800788c */ /* 0x000fd2000d745670 */
[----:B------:R-:W-:Y:S05]  /*3870*/  BRA.U UP2, `(.L_x_67) ;  /* 0x0000000902c87547 */ /* 0x000fea000b800000 */
[----:B------:R-:W1:Y:S01]  /*3880*/  LDCU.64 UR6, c[0x0][0x888] ;  /* 0x00011100ff0677ac */ /* 0x000e620008000a00 */
[----:B------:R-:W2:Y:S01]  /*3890*/  LDC R0, c[0x0][0xb30] ;  /* 0x0002cc00ff007b82 */ /* 0x000ea20000000800 */
[----:B------:R-:W-:Y:S01]  /*38a0*/  IMAD.MOV.U32 R30, RZ, RZ, 0x1 ;  /* 0x00000001ff1e7424 */ /* 0x000fe200078e00ff */
[----:B------:R-:W-:Y:S01]  /*38b0*/  CS2R R28, SRZ ;  /* 0x00000000001c7805 */ /* 0x000fe2000001ff00 */
[----:B------:R-:W4:Y:S01]  /*38c0*/  LDCU.64 UR4, c[0x0][0x890] ;  /* 0x00011200ff0477ac */ /* 0x000f220008000a00 */
[----:B------:R-:W-:Y:S01]  /*38d0*/  IMAD.MOV.U32 R25, RZ, RZ, 0x1000 ;  /* 0x00001000ff197424 */ /* 0x000fe200078e00ff */
[----:B------:R-:W-:-:S03]  /*38e0*/  UMOV UR8, 0x400 ;  /* 0x0000040000087882 */ /* 0x000fc60000000000 */
[----:B------:R-:W3:Y:S01]  /*38f0*/  LDC R19, c[0x0][0x370] ;  /* 0x0000dc00ff137b82 */ /* 0x000ee20000000800 */
[----:B------:R-:W-:-:S07]  /*3900*/  UPLOP3.LUT UP1, UPT, UPT, UPT, UPT, 0x40, 0x4 ;  /* 0x000000000004789c */ /* 0x000fce0003f2e870 */
[----:B------:R-:W3:Y:S01]  /*3910*/  LDC R2, c[0x0][0xb0c] ;  /* 0x0002c300ff027b82 */ /* 0x000ee20000000800 */
[----:B-1----:R-:W-:Y:S02]  /*3920*/  UISETP.NE.U32.AND UP2, UPT, UR6, URZ, UPT ;  /* 0x000000ff0600728c */ /* 0x002fe4000bf45070 */
[----:B------:R-:W-:Y:S02]  /*3930*/  ULEA UR6, UR37, UR8, 0x18 ;  /* 0x0000000825067291 */ /* 0x000fe4000f8ec0ff */
[----:B------:R-:W-:Y:S02]  /*3940*/  UISETP.NE.AND.EX UP2, UPT, UR7, URZ, UPT, UP2 ;  /* 0x000000ff0700728c */ /* 0x000fe4000bf45320 */
[----:B------:R-:W-:Y:S01]  /*3950*/  UIADD3 UR7, UPT, UPT, UR6, 0x40, URZ ;  /* 0x0000004006077890 */ /* 0x000fe2000fffe0ff */
[----:B------:R-:W1:Y:S01]  /*3960*/  LDC R18, c[0x0][0xb20] ;  /* 0x0002c800ff127b82 */ /* 0x000e620000000800 */
[----:B----4-:R-:W-:Y:S01]  /*3970*/  UISETP.NE.U32.AND UP3, UPT, UR4, URZ, UPT ;  /* 0x000000ff0400728c */ /* 0x010fe2000bf65070 */
[----:B--2---:R-:W-:Y:S01]  /*3980*/  ISETP.NE.AND P1, PT, R0, 0x1, PT ;  /* 0x000000010000780c */ /* 0x004fe20003f25270 */
[----:B------:R-:W-:-:S02]  /*3990*/  UPRMT UR37, UR37, 0x654, UR7 ;  /* 0x0000065425257896 */ /* 0x000fc40008000007 */
[----:B------:R-:W-:-:S03]  /*39a0*/  UISETP.NE.AND.EX UP3, UPT, UR5, URZ, UPT, UP3 ;  /* 0x000000ff0500728c */ /* 0x000fc6000bf65330 */
[----:B------:R-:W2:Y:S08]  /*39b0*/  LDC.64 R32, c[0x0][0x348] ;  /* 0x0000d200ff207b82 */ /* 0x000eb00000000a00 */
[----:B------:R-:W4:Y:S08]  /*39c0*/  LDC.64 R16, c[0x0][0xb10] ;  /* 0x0002c400ff107b82 */ /* 0x000f300000000a00 */
[----:B------:R-:W1:Y:S08]  /*39d0*/  LDC.64 R6, c[0x0][0xb18] ;  /* 0x0002c600ff067b82 */ /* 0x000e700000000a00 */
[----:B------:R-:W1:Y:S08]  /*39e0*/  LDC.64 R4, c[0x0][0xb28] ;  /* 0x0002ca00ff047b82 */ /* 0x000e700000000a00 */
[----:B---3--:R-:W1:Y:S02]  /*39f0*/  LDC R24, c[0x0][0x374] ;  /* 0x0000dd00ff187b82 */ /* 0x008e640000000800 */
.L_x_75:
[C---:B------:R-:W-:Y:S02]  /*3a00*/  LEA R0, R29.reuse, UR6, 0x3 ;  /* 0x000000061d007c11 */ /* 0x040fe4000f8e18ff */
[----:B------:R-:W-:Y:S02]  /*3a10*/  SHF.L.U32 R3, R28, 0x1f, RZ ;  /* 0x0000001f1c037819 */ /* 0x000fe400000006ff */
[----:B------:R-:W-:Y:S02]  /*3a20*/  LEA R20, R29, UR6, 0x4 ;  /* 0x000000061d147c11 */ /* 0x000fe4000f8e20ff */
[----:B---3--:R-:W3:Y:S02]  /*3a30*/  SYNCS.PHASECHK.TRANS64.TRYWAIT P0, [R0+URZ+0x60], R3 ;  /* 0x00006003000075a7 */ /* 0x008ee400080011ff */
[----:B---3--:R-:W-:Y:S05]  /*3a40*/  @!P0 BRA `(.L_x_68) ;  /* 0x0000002c00448947 */ /* 0x008fea0003800000 */
.L_x_122:
[----:B------:R-:W-:Y:S01]  /*3a50*/  ISETP.GE.AND P0, PT, R40, 0x1, PT ;  /* 0x000000012800780c */ /* 0x000fe20003f06270 */
[----:B------:R-:W1:Y:S01]  /*3a60*/  LDS.128 R20, [R20+0xf0] ;  /* 0x0000f00014147984 */ /* 0x000e620000000c00 */
[----:B------:R-:W-:Y:S01]  /*3a70*/  ISETP.NE.U32.AND P4, PT, RZ, UR4, PT ;  /* 0x00000004ff007c0c */ /* 0x000fe2000bf85070 */
[----:B---3--:R-:W-:Y:S01]  /*3a80*/  VIADD R0, R0, 0x70 ;  /* 0x0000007000007836 */ /* 0x008fe20000000000 */
[----:B------:R-:W-:Y:S02]  /*3a90*/  SHF.L.U32 R26, R30, 0x1f, RZ ;  /* 0x0000001f1e1a7819 */ /* 0x000fe400000006ff */
[----:B------:R-:W-:Y:S02]  /*3aa0*/  ISETP.NE.AND.EX P4, PT, RZ, UR5, PT, P4 ;  /* 0x00000005ff007c0c */ /* 0x000fe4000bf85340 */
[----:B------:R-:W-:Y:S01]  /*3ab0*/  PRMT R0, RZ, 0x654, R0 ;  /* 0x00000654ff007816 */ /* 0x000fe20000000000 */
[----:B------:R-:W-:Y:S01]  /*3ac0*/  @!PT LDS RZ, [RZ] ;  /* 0x00000000fffff984 */ /* 0x000fe20000000800 */
[----:B------:R-:W-:Y:S01]  /*3ad0*/  @!PT LDS RZ, [RZ] ;  /* 0x00000000fffff984 */ /* 0x000fe20000000800 */
[----:B------:R-:W-:Y:S01]  /*3ae0*/  @!PT LDS RZ, [RZ] ;  /* 0x00000000fffff984 */ /* 0x000fe20000000800 */
[----:B------:R-:W-:Y:S01]  /*3af0*/  @!PT LDS RZ, [RZ] ;  /* 0x00000000fffff984 */ /* 0x000fe20000000800 */
[----:B------:R3:W-:Y:S06]  /*3b00*/  MEMBAR.ALL.CTA ;  /* 0x0000000000007992 */ /* 0x0007ec0000008000 */
[----:B---3--:R-:W3:Y:S02]  /*3b10*/  FENCE.VIEW.ASYNC.S ;  /* 0x00000000000073c6 */ /* 0x008ee40000000000 */
[----:B---3--:R3:W-:Y:S01]  /*3b20*/  SYNCS.ARRIVE.TRANS64.RED.A1T0 RZ, [R0+URZ], RZ ;  /* 0x000000ff00ff79a7 */ /* 0x0087e200081004ff */
[----:B-1----:R-:W-:Y:S11]  /*3b30*/  LOP3.LUT P3, RZ, R22, 0x1, RZ, 0xc0, !PT ;  /* 0x0000000116ff7812 */ /* 0x002ff6000786c0ff */
[----:B------:R-:W-:Y:S02]  /*3b40*/  @!UPT UIADD3 URZ, UPT, UPT, URZ, URZ, URZ ;  /* 0x000000fffffff290 */ /* 0x000fe4000fffe0ff */
[----:B------:R-:W-:Y:S02]  /*3b50*/  @P3 MOV R13, R20 ;  /* 0x00000014000d3202 */ /* 0x000fe40000000f00 */
[----:B------:R-:W-:Y:S01]  /*3b60*/  @P3 LOP3.LUT R8, R21, 0xffff, RZ, 0xc0, !PT ;  /* 0x0000ffff15083812 */ /* 0x000fe200078ec0ff */
[----:B---3--:R-:W-:Y:S06]  /*3b70*/  @!P0 BRA `(.L_x_69) ;  /* 0x0000000000a48947 */ /* 0x008fec0003800000 */
[----:B------:R-:W-:Y:S01]  /*3b80*/  IMAD.HI.U32 R31, R24, R7, RZ ;  /* 0x00000007181f7227 */ /* 0x000fe200078e00ff */
[----:B------:R-:W-:Y:S02]  /*3b90*/  ISETP.NE.AND P0, PT, R6, 0x1, PT ;  /* 0x000000010600780c */ /* 0x000fe40003f05270 */
[----:B------:R-:W-:Y:S01]  /*3ba0*/  ISETP.NE.AND P2, PT, R40, 0x1, PT ;  /* 0x000000012800780c */ /* 0x000fe20003f45270 */
[----:B----4-:R-:W-:Y:S01]  /*3bb0*/  IMAD.HI.U32 R34, R19, R16, RZ ;  /* 0x0000001013227227 */ /* 0x010fe200078e00ff */
[----:B------:R-:W-:Y:S02]  /*3bc0*/  SHF.R.U32.HI R31, RZ, R18, R31 ;  /* 0x00000012ff1f7219 */ /* 0x000fe4000001161f */
[----:B------:R-:W-:Y:S01]  /*3bd0*/  ISETP.NE.AND P5, PT, R2, 0x1, PT ;  /* 0x000000010200780c */ /* 0x000fe20003fa5270 */
[----:B------:R-:W-:Y:S01]  /*3be0*/  IMAD.HI.U32 R36, R13, R16, RZ ;  /* 0x000000100d247227 */ /* 0x000fe200078e00ff */
[----:B------:R-:W-:Y:S02]  /*3bf0*/  SHF.R.U32.HI R34, RZ, R17, R34 ;  /* 0x00000011ff227219 */ /* 0x000fe40000011622 */
[----:B------:R-:W-:Y:S01]  /*3c00*/  SEL R3, R24, R31, !P0 ;  /* 0x0000001f18037207 */ /* 0x000fe20004000000 */
[C---:B------:R-:W-:Y:S01]  /*3c10*/  IMAD.HI.U32 R31, R8.reuse, R7, RZ ;  /* 0x00000007081f7227 */ /* 0x040fe200078e00ff */
[----:B------:R-:W-:Y:S02]  /*3c20*/  SEL R11, R19, R34, !P5 ;  /* 0x00000022130b7207 */ /* 0x000fe40006800000 */
[----:B------:R-:W-:Y:S01]  /*3c30*/  SHF.R.U32.HI R36, RZ, R17, R36 ;  /* 0x00000011ff247219 */ /* 0x000fe20000011624 */
[----:B------:R-:W-:Y:S01]  /*3c40*/  IMAD.HI.U32 R38, R3, R4, RZ ;  /* 0x0000000403267227 */ /* 0x000fe200078e00ff */
[----:B------:R-:W-:Y:S03]  /*3c50*/  SHF.R.U32.HI R31, RZ, R18, R31 ;  /* 0x00000012ff1f7219 */ /* 0x000fe6000001161f */
[----:B------:R-:W-:Y:S01]  /*3c60*/  IMAD.HI.U32 R34, R11, R4, RZ ;  /* 0x000000040b227227 */ /* 0x000fe200078e00ff */
[----:B------:R-:W-:Y:S02]  /*3c70*/  @P2 SHF.R.U32.HI R3, RZ, R5, R38 ;  /* 0x00000005ff032219 */ /* 0x000fe40000011626 */
[----:B------:R-:W-:Y:S02]  /*3c80*/  SEL R9, R8, R31, !P0 ;  /* 0x0000001f08097207 */ /* 0x000fe40004000000 */
[----:B------:R-:W-:Y:S01]  /*3c90*/  @P2 SHF.R.U32.HI R11, RZ, R5, R34 ;  /* 0x00000005ff0b2219 */ /* 0x000fe20000011622 */
[C---:B------:R-:W-:Y:S01]  /*3ca0*/  IMAD R10, R40.reuse, R3, RZ ;  /* 0x00000003280a7224 */ /* 0x040fe200078e02ff */
[----:B------:R-:W-:Y:S01]  /*3cb0*/  SEL R3, R13, R36, !P5 ;  /* 0x000000240d037207 */ /* 0x000fe20006800000 */
[C---:B------:R-:W-:Y:S03]  /*3cc0*/  IMAD.HI.U32 R14, R9.reuse, R4, RZ ;  /* 0x00000004090e7227 */ /* 0x040fe600078e00ff */
[----:B------:R-:W-:Y:S01]  /*3cd0*/  ISETP.GE.AND P0, PT, R9, R10, PT ;  /* 0x0000000a0900720c */ /* 0x000fe20003f06270 */
[C---:B------:R-:W-:Y:S01]  /*3ce0*/  IMAD R12, R40.reuse, R11, RZ ;  /* 0x0000000b280c7224 */ /* 0x040fe200078e02ff */
[-C--:B------:R-:W-:Y:S04]  /*3cf0*/  SHF.R.U32.HI R14, RZ, R5.reuse, R14 ;  /* 0x00000005ff0e7219 */ /* 0x080fe8000001160e */
[----:B------:R-:W-:Y:S02]  /*3d00*/  ISETP.GE.OR P0, PT, R3, R12, P0 ;  /* 0x0000000c0300720c */ /* 0x000fe40000706670 */
[----:B------:R-:W-:Y:S05]  /*3d10*/  SEL R15, R9, R14, !P2 ;  /* 0x0000000e090f7207 */ /* 0x000fea0005000000 */
[----:B------:R-:W-:Y:S04]  /*3d20*/  IMAD.MOV R14, RZ, RZ, -R15 ;  /* 0x000000ffff0e7224 */ /* 0x000fe800078e0a0f */
[----:B------:R-:W-:Y:S02]  /*3d30*/  IMAD R14, R40, R14, R9 ;  /* 0x0000000e280e7224 */ /* 0x000fe400078e0209 */
[C---:B------:R-:W-:Y:S05]  /*3d40*/  @!P0 IMAD.HI.U32 R10, R3.reuse, R4, RZ ;  /* 0x00000004030a8227 */ /* 0x040fea00078e00ff */
[----:B------:R-:W-:Y:S04]  /*3d50*/  @!P0 SHF.R.U32.HI R10, RZ, R5, R10 ;  /* 0x00000005ff0a8219 */ /* 0x000fe8000001160a */
[----:B------:R-:W-:Y:S01]  /*3d60*/  @!P0 SEL R0, R3, R10, !P2 ;  /* 0x0000000a03008207 */ /* 0x000fe20005000000 */
[----:B------:R-:W-:Y:S03]  /*3d70*/  IMAD.MOV R10, RZ, RZ, -R3 ;  /* 0x000000ffff0a7224 */ /* 0x000fe600078e0a03 */
[----:B------:R-:W-:Y:S01]  /*3d80*/  @!P0 IADD3 R15, PT, PT, R15, -R0, RZ ;  /* 0x800000000f0f8210 */ /* 0x000fe20007ffe0ff */
[----:B------:R-:W-:Y:S01]  /*3d90*/  @!P0 IMAD R0, R11, R14, R0 ;  /* 0x0000000e0b008224 */ /* 0x000fe200078e0200 */
[----:B------:R-:W-:Y:S01]  /*3da0*/  IADD3 R11, PT, PT, -R9, RZ, RZ ;  /* 0x000000ff090b7210 */ /* 0x000fe20007ffe1ff */
[----:B------:R-:W-:Y:S02]  /*3db0*/  IMAD R13, R2, R10, R13 ;  /* 0x0000000a020d7224 */ /* 0x000fe400078e020d */
[----:B------:R-:W-:Y:S02]  /*3dc0*/  @!P0 IMAD R9, R15, R40, R3 ;  /* 0x000000280f098224 */ /* 0x000fe400078e0203 */
[----:B------:R-:W-:Y:S02]  /*3dd0*/  @!P0 IMAD.MOV.U32 R3, RZ, RZ, R0 ;  /* 0x000000ffff038224 */ /* 0x000fe400078e0000 */
[----:B------:R-:W-:Y:S02]  /*3de0*/  IMAD R8, R6, R11, R8 ;  /* 0x0000000b06087224 */ /* 0x000fe400078e0208 */
[----:B------:R-:W-:Y:S02]  /*3df0*/  IMAD R13, R3, R2, R13 ;  /* 0x00000002030d7224 */ /* 0x000fe400078e020d */
[----:B------:R-:W-:Y:S02]  /*3e00*/  IMAD R8, R9, R6, R8 ;  /* 0x0000000609087224 */ /* 0x000fe400078e0208 */
.L_x_69:
[----:B------:R-:W-:Y:S05]  /*3e10*/  BRA.U UP1, `(.L_x_70) ;  /* 0x0000000101107547 */ /* 0x000fea000b800000 */
[----:B------:R-:W-:Y:S04]  /*3e20*/  MOV R0, UR13 ;  /* 0x0000000d00007c02 */ /* 0x000fe80008000f00 */
[----:B------:R-:W-:Y:S04]  /*3e30*/  SHF.L.U32 R3, R0, 0x1f, RZ ;  /* 0x0000001f00037819 */ /* 0x000fe800000006ff */
[----:B------:R-:W1:Y:S02]  /*3e40*/  SYNCS.PHASECHK.TRANS64.TRYWAIT P0, [UR6+0x58], R3 ;  /* 0x00005803ff0075a7 */ /* 0x000e640008001106 */
[----:B-1----:R-:W-:Y:S05]  /*3e50*/  @!P0 BRA `(.L_x_71) ;  /* 0x0000002800548947 */ /* 0x002fea0003800000 */
.L_x_70:
[----:B------:R-:W-:Y:S05]  /*3e60*/  BRA.U !UP3, `(.L_x_72) ;  /* 0x000000010b347547 */ /* 0x000fea000b800000 */
[----:B------:R-:W-:Y:S01]  /*3e70*/  UPLOP3.LUT UP0, UPT, UPT, UPT, UP2, 0x80, 0x8 ;  /* 0x000000000008789c */ /* 0x000fe20003f0f020 */
[----:B-1----:R-:W-:Y:S02]  /*3e80*/  HFMA2 R0, -RZ, RZ, 0, 5.9604644775390625e-08 ;  /* 0x00000001ff007431 */ /* 0x002fe400000001ff */
[----:B------:R-:W-:Y:S03]  /*3e90*/  IMAD.MOV.U32 R98, RZ, RZ, 0x1 ;  /* 0x00000001ff627424 */ /* 0x000fe600078e00ff */
[----:B------:R-:W-:Y:S05]  /*3ea0*/  PLOP3.LUT P0, PT, PT, PT, UP0, 0x80, 0x8 ;  /* 0x000000000008781c */ /* 0x000fea0003f0f008 */
[----:B------:R-:W1:Y:S01]  /*3eb0*/  @UP0 LDCU.64 UR8, c[0x0][0x888] ;  /* 0x00011100ff0807ac */ /* 0x000e620008000a00 */
[----:B------:R-:W-:Y:S07]  /*3ec0*/  @UP0 UIMAD UR7, UR36, UR4, URZ ;  /* 0x00000004240702a4 */ /* 0x000fee000f8e02ff */
[----:B------:R-:W-:Y:S01]  /*3ed0*/  @!P0 PRMT R98, R0, 0x7610, R98 ;  /* 0x0000761000628816 */ /* 0x000fe20000000062 */
[----:B-1----:R-:W-:Y:S03]  /*3ee0*/  @UP0 UIMAD.WIDE UR8, UR7, 0x4, UR8 ;  /* 0x00000004070808a5 */ /* 0x002fe6000f8e0208 */
[----:B------:R-:W1:Y:S03]  /*3ef0*/  @!UP0 LDCU UR7, c[0x0][0x880] ;  /* 0x00011000ff0787ac */ /* 0x000e660008000800 */
[----:B------:R-:W-:Y:S01]  /*3f00*/  IMAD.U32 R10, RZ, RZ, UR8 ;  /* 0x00000008ff0a7e24 */ /* 0x000fe2000f8e00ff */
[----:B------:R-:W-:Y:S05]  /*3f10*/  MOV R11, UR9 ;  /* 0x00000009000b7c02 */ /* 0x000fea0008000f00 */
[----:B-----5:R3:W5:Y:S02]  /*3f20*/  @P0 LDG.E R48, desc[UR40][R10.64] ;  /* 0x000000280a300981 */ /* 0x020764000c1e1900 */
[----:B-1-3--:R-:W-:Y:S07]  /*3f30*/  @!P0 IMAD.U32 R48, RZ, RZ, UR7 ;  /* 0x00000007ff308e24 */ /* 0x00afee000f8e00ff */
.L_x_72:
[----:B-----5:R-:W-:Y:S01]  /*3f40*/  @!P4 ISETP.EQ.AND P5, PT, R48, RZ, PT ;  /* 0x000000ff3000c20c */ /* 0x020fe20003fa2270 */
[----:B------:R-:W-:Y:S01]  /*3f50*/  @!UPT UIADD3 URZ, UPT, UPT, URZ, URZ, URZ ;  /* 0x000000fffffff290 */ /* 0x000fe2000fffe0ff */
[----:B------:R-:W-:Y:S11]  /*3f60*/  @!P4 BRA `(.L_x_73) ;  /* 0x000000000014c947 */ /* 0x000ff60003800000 */
[----:B------:R-:W-:Y:S02]  /*3f70*/  LOP3.LUT P0, RZ, R98, 0xff, RZ, 0xc0, !PT ;  /* 0x000000ff62ff7812 */ /* 0x000fe4000780c0ff */
[----:B------:R-:W-:Y:S04]  /*3f80*/  PLOP3.LUT P5, PT, PT, PT, UP0, 0x80, 0x8 ;  /* 0x000000000008781c */ /* 0x000fe80003faf008 */
[----:B------:R-:W-:Y:S07]  /*3f90*/  PLOP3.LUT P5, PT, P5, PT, PT, 0x8, 0x80 ;  /* 0x000000000080781c */ /* 0x000fee0002fae170 */
[----:B------:R-:W-:Y:S11]  /*3fa0*/  @P0 ISETP.EQ.AND P5, PT, R48, RZ, PT ;  /* 0x000000ff3000020c */ /* 0x000ff60003fa2270 */
[----:B------:R-:W-:Y:S02]  /*3fb0*/  @!UPT UIADD3 URZ, UPT, UPT, URZ, URZ, URZ ;  /* 0x000000fffffff290 */ /* 0x000fe4000fffe0ff */
.L_x_73:
[----:B------:R-:W3:Y:S01]  /*3fc0*/  SYNCS.PHASECHK.TRANS64.TRYWAIT P4, [UR6+0x48], R26 ;  /* 0x0000481aff0075a7 */ /* 0x000ee20008081106 */
[----:B------:R-:W-:Y:S01]  /*3fd0*/  @P3 SHF.R.U32.HI R27, RZ, 0x10, R21 ;  /* 0x00000010ff1b3819 */ /* 0x000fe20000011615 */
[----:B------:R-:W-:Y:S01]  /*3fe0*/  VIADD R29, R29, 0x1 ;  /* 0x000000011d1d7836 */ /* 0x000fe20000000000 */
[----:B------:R-:W5:Y:S08]  /*3ff0*/  LDC.64 R14, c[0x0][0xb10] ;  /* 0x0002c400ff0e7b82 */ /* 0x000f700000000a00 */
[----:B------:R-:W2:Y:S08]  /*4000*/  LDC.64 R10, c[0x0][0xb18] ;  /* 0x0002c600ff0a7b82 */ /* 0x000eb00000000a00 */
[----:B-1----:R-:W1:Y:S08]  /*4010*/  @!P1 LDC R0, c[0x0][0xb20] ;  /* 0x0002c800ff009b82 */ /* 0x002e700000000800 */
[----:B------:R-:W4:Y:S01]  /*4020*/  @!P1 LDC R3, c[0x0][0xb0c] ;  /* 0x0002c300ff039b82 */ /* 0x000f220000000800 */
[----:B-----5:R-:W-:Y:S05]  /*4030*/  @!P1 IMAD.HI.U32 R14, R13, R14, RZ ;  /* 0x0000000e0d0e9227 */ /* 0x020fea00078e00ff */
[----:B------:R-:W-:Y:S01]  /*4040*/  @!P1 SHF.R.U32.HI R14, RZ, R15, R14 ;  /* 0x0000000fff0e9219 */ /* 0x000fe2000001160e */
[----:B--2---:R-:W-:Y:S01]  /*4050*/  @!P1 IMAD.HI.U32 R11, R8, R11, RZ ;  /* 0x0000000b080b9227 */ /* 0x004fe200078e00ff */
[----:B------:R-:W-:Y:S04]  /*4060*/  @!P1 ISETP.NE.AND P0, PT, R10, 0x1, PT ;  /* 0x000000010a00980c */ /* 0x000fe80003f05270 */
[----:B-1----:R-:W-:Y:S02]  /*4070*/  @!P1 SHF.R.U32.HI R9, RZ, R0, R11 ;  /* 0x00000000ff099219 */ /* 0x002fe4000001160b */
[----:B----4-:R-:W-:Y:S02]  /*4080*/  @!P1 ISETP.NE.AND P2, PT, R3, 0x1, PT ;  /* 0x000000010300980c */ /* 0x010fe40003f45270 */
[----:B------:R-:W-:Y:S02]  /*4090*/  @!P1 SEL R9, R8, R9, !P0 ;  /* 0x0000000908099207 */ /* 0x000fe40004000000 */
[----:B------:R-:W-:Y:S02]  /*40a0*/  ELECT P0, URZ, PT ;  /* 0x0000000000ff782f */ /* 0x000fe40003800000 */
[----:B------:R-:W-:Y:S05]  /*40b0*/  @!P1 SEL R14, R13, R14, !P2 ;  /* 0x0000000e0d0e9207 */ /* 0x000fea0005000000 */
[----:B------:R-:W-:Y:S02]  /*40c0*/  @!P1 IMAD.IADD R0, R9, 0x1, -R14 ;  /* 0x0000000109009824 */ /* 0x000fe400078e0a0e */
[----:B------:R-:W-:Y:S02]  /*40d0*/  @!P1 IMAD.IADD R9, R14, 0x1, -R9 ;  /* 0x000000010e099824 */ /* 0x000fe400078e0a09 */
[----:B------:R-:W-:Y:S02]  /*40e0*/  @!P1 IMAD R13, R0, R3, R13 ;  /* 0x00000003000d9224 */ /* 0x000fe400078e020d */
[----:B------:R-:W-:Y:S01]  /*40f0*/  @!P1 IMAD R8, R9, R10, R8 ;  /* 0x0000000a09089224 */ /* 0x000fe200078e0208 */
[----:B---3--:R-:W-:Y:S06]  /*4100*/  @!P4 BRA `(.L_x_74) ;  /* 0x0000002400c0c947 */ /* 0x008fec0003800000 */
.L_x_125:
[----:B------:R-:W-:Y:S01]  /*4110*/  PLOP3.LUT P5, PT, P5, P0, PT, 0xf2, 0x2f ;  /* 0x00000000002f781c */ /* 0x000fe20002fa1e72 */
[----:B------:R-:W-:Y:S01]  /*4120*/  UMOV UR14, 0x0 ;  /* 0x00000000000e7882 */ /* 0x000fe20000000000 */
[----:B------:R-:W-:Y:S01]  /*4130*/  LOP3.LUT R30, R30, 0x1, RZ, 0x3c, !PT ;  /* 0x000000011e1e7812 */ /* 0x000fe200078e3cff */
[----:B------:R-:W-:Y:S01]  /*4140*/  UMOV UR15, 0x10000000 ;  /* 0x10000000000f7882 */ /* 0x000fe20000000000 */
[----:B------:R-:W-:Y:S01]  /*4150*/  UMOV UR12, UR36 ;  /* 0x00000024000c7c82 */ /* 0x000fe20008000000 */
[----:B------:R-:W-:Y:S08]  /*4160*/  @P3 R2UR UR36, R27 ;  /* 0x000000001b2432ca */ /* 0x000ff000000e0000 */
[----:B-1----:R-:W-:Y:S01]  /*4170*/  @!P5 IADD3 R3, P0, PT, R32, 0x580, RZ ;  /* 0x000005802003d810 */ /* 0x002fe20007f1e0ff */
[----:B------:R-:W-:Y:S01]  /*4180*/  @!P5 IMAD.SHL.U32 R97, R97, 0x40, RZ ;  /* 0x000000406161d824 */ /* 0x000fe200078e00ff */
[----:B------:R-:W-:Y:S01]  /*4190*/  VOTEU.ALL UP1, P5 ;  /* 0x0000000000ff7886 */ /* 0x000fe20002820000 */
[----:B------:R-:W-:Y:S01]  /*41a0*/  @!P5 IMAD.SHL.U32 R99, R99, 0x40, RZ ;  /* 0x000000406363d824 */ /* 0x000fe200078e00ff */
[----:B------:R-:W-:Y:S01]  /*41b0*/  @!P5 R2UR UR8, R3 ;  /* 0x000000000308d2ca */ /* 0x000fe200000e0000 */
[----:B------:R-:W-:Y:S01]  /*41c0*/  @!P5 IMAD.X R0, RZ, RZ, R33, P0 ;  /* 0x000000ffff00d224 */ /* 0x000fe200000e0621 */
[----:B------:R-:W-:Y:S01]  /*41d0*/  @!P5 R2UR UR10, R97 ;  /* 0x00000000610ad2ca */ /* 0x000fe200000e0000 */
[----:B------:R-:W-:Y:S01]  /*41e0*/  @!UP1 UIADD3 UR9, UPT, UPT, UR6, 0x40, URZ ;  /* 0x0000004006099890 */ /* 0x000fe2000fffe0ff */
[----:B------:R-:W-:Y:S01]  /*41f0*/  @!P5 R2UR UR11, R99 ;  /* 0x00000000630bd2ca */ /* 0x000fe200000e0000 */
[----:B------:R-:W-:Y:S01]  /*4200*/  IMAD.IADD R97, R8, 0x1, R81 ;  /* 0x0000000108617824 */ /* 0x000fe200078e0251 */
[----:B------:R-:W-:Y:S01]  /*4210*/  @!P5 R2UR UR7, R0 ;  /* 0x000000000007d2ca */ /* 0x000fe200000e0000 */
[----:B------:R-:W-:Y:S01]  /*4220*/  IMAD.IADD R99, R13, 0x1, R96 ;  /* 0x000000010d637824 */ /* 0x000fe200078e0260 */
[C---:B------:R-:W-:Y:S04]  /*4230*/  ISETP.NE.AND P0, PT, R29.reuse, 0x2, PT ;  /* 0x000000021d00780c */ /* 0x040fe80003f05270 */
[----:B------:R-:W-:Y:S01]  /*4240*/  SEL R3, RZ, 0x1, P0 ;  /* 0x00000001ff037807 */ /* 0x000fe20000000000 */
[----:B------:R-:W-:Y:S01]  /*4250*/  IMAD.U32 R10, RZ, RZ, UR8 ;  /* 0x00000008ff0a7e24 */ /* 0x000fe2000f8e00ff */
[----:B------:R-:W-:Y:S01]  /*4260*/  @!UP1 UIADD3 UR8, UPT, UPT, UR6, 0x200, URZ ;  /* 0x0000020006089890 */ /* 0x000fe2000fffe0ff */
[----:B------:R-:W-:Y:S01]  /*4270*/  SEL R29, R29, RZ, P0 ;  /* 0x000000ff1d1d7207 */ /* 0x000fe20000000000 */
[----:B------:R-:W-:Y:S01]  /*4280*/  VOTEU.ALL UP1, P5 ;  /* 0x0000000000ff7886 */ /* 0x000fe20002820000 */
[----:B------:R-:W-:Y:S02]  /*4290*/  LOP3.LUT R28, R28, R3, RZ, 0x3c, !PT ;  /* 0x000000031c1c7212 */ /* 0x000fe400078e3cff */
[----:B------:R-:W-:Y:S01]  /*42a0*/  IMAD.U32 R11, RZ, RZ, UR7 ;  /* 0x00000007ff0b7e24 */ /* 0x000fe2000f8e00ff */
[----:B------:R-:W-:Y:S04]  /*42b0*/  @!P5 R2UR UR16, R10 ;  /* 0x000000000a10d2ca */ /* 0x000fe800000e0000 */
[----:B------:R-:W-:Y:S11]  /*42c0*/  @!P5 R2UR UR17, R11 ;  /* 0x000000000b11d2ca */ /* 0x000ff600000e0000 */
[----:B------:R-:W-:Y:S02]  /*42d0*/  @!UPT UIADD3 URZ, UPT, UPT, URZ, URZ, URZ ;  /* 0x000000fffffff290 */ /* 0x000fe4000fffe0ff */
[----:B------:R3:W-:Y:S01]  /*42e0*/  @!UP1 UTMALDG.3D [UR8], [UR16], desc[UR14] ;  /* 0x00000e08100095b4 */ /* 0x0007e20008011000 */
[----:B------:R3:W-:Y:S01]  /*42f0*/  @!P5 SYNCS.ARRIVE.TRANS64.RED.A0TR RZ, [UR6+0x40], R25 ;  /* 0x00004019ffffd9a7 */ /* 0x0007e20008300406 */
[----:B------:R-:W-:Y:S01]  /*4300*/  UPLOP3.LUT UP1, UPT, UPT, UPT, UPT, 0x80, 0x8 ;  /* 0x000000000008789c */ /* 0x000fe20003f2f070 */
[----:B------:R-:W-:Y:S01]  /*4310*/  SYNCS.ARRIVE.TRANS64.RED.A1T0 RZ, [UR37], RZ ;  /* 0x000000ffffff79a7 */ /* 0x000fe20008100425 */
[----:B------:R-:W-:Y:S09]  /*4320*/  @P3 BRA `(.L_x_75) ;  /* 0xfffffff400b43947 */ /* 0x000ff2000383ffff */
[----:B------:R-:W-:Y:S07]  /*4330*/  MOV R0, UR6 ;  /* 0x0000000600007c02 */ /* 0x000fee0008000f00 */
.L_x_76:
[----:B-1----:R-:W-:-:S04]  /*4340*/  SHF.L.U32 R3, R30, 0x1f, RZ ;  /* 0x0000001f1e037819 */ /* 0x002fc800000006ff */
[----:B------:R1:W2:Y:S03]  /*4350*/  SYNCS.PHASECHK.TRANS64.TRYWAIT P0, [R0+URZ+0x48], R3 ;  /* 0x00004803000075a7 */ /* 0x0002a600080011ff */
[----:B--2---:R-:W-:Y:S05]  /*4360*/  @!P0 NANOSLEEP.SYNCS 0x989680 ;  /* 0x009896800000895d */ /* 0x004fea0003900000 */
[----:B------:R-:W2:Y:S02]  /*4370*/  @!P0 SYNCS.PHASECHK.TRANS64 P0, [R0+URZ+0x48], R3 ;  /* 0x00004803000085a7 */ /* 0x000ea400080010ff */
[----:B--23--:R-:W-:Y:S05]  /*4380*/  @P0 EXIT ;  /* 0x000000000000094d */ /* 0x00cfea0003800000 */
[----:B------:R-:W-:Y:S05]  /*4390*/  BRA `(.L_x_76) ;  /* 0xfffffffc00e87947 */ /* 0x000fea000383ffff */
.L_x_67:
[----:B------:R-:W-:-:S06]  /*43a0*/  UISETP.GE.AND UP1, UPT, UR8, 0x4, UPT ;  /* 0x000000040800788c */ /* 0x000fcc000bf26270 */
[----:B------:R-:W-:-:S13]  /*43b0*/  PLOP3.LUT P0, PT, PT, PT, UP1, 0x80, 0x8 ;  /* 0x000000000008781c */ /* 0x000fda0003f0f018 */
[----:B------:R-:W-:Y:S05]  /*43c0*/  @!P0 EXIT ;  /* 0x000000000000894d */ /* 0x000fea0003800000 */
[----:B------:R-:W-:Y:S01]  /*43d0*/  BAR.SYNC.DEFER_BLOCKING 0x6, 0xa0 ;  /* 0x0182800000007b1d */ /* 0x000fe20000010000 */
[C---:B------:R-:W-:Y:S02]  /*43e0*/  IMAD.SHL.U32 R5, R103.reuse, 0x40, RZ ;  /* 0x0000004067057824 */ /* 0x040fe400078e00ff */
[----:B------:R-:W-:Y:S02]  /*43f0*/  HFMA2 R113, -RZ, RZ, 0, 0 ;  /* 0x00000000ff717431 */ /* 0x000fe400000001ff */
[C---:B------:R-:W-:Y:S01]  /*4400*/  IMAD.SHL.U32 R0, R103.reuse, 0x20, RZ ;  /* 0x0000002067007824 */ /* 0x040fe200078e00ff */
[----:B------:R-:W-:Y:S01]  /*4410*/  CS2R R108, SRZ ;  /* 0x00000000006c7805 */ /* 0x000fe2000001ff00 */
[----:B------:R-:W-:Y:S01]  /*4420*/  IMAD.SHL.U32 R105, R103, 0x8, RZ ;  /* 0x0000000867697824 */ /* 0x000fe200078e00ff */
[----:B------:R-:W-:Y:S01]  /*4430*/  UMOV UR43, 0x400 ;  /* 0x00000400002b7882 */ /* 0x000fe20000000000 */
[----:B------:R-:W-:Y:S01]  /*4440*/  LOP3.LUT R2, R5, 0x180, RZ, 0xc0, !PT ;  /* 0x0000018005027812 */ /* 0x000fe200078ec0ff */
[----:B------:R-:W-:Y:S01]  /*4450*/  ULEA UR43, UR37, UR43, 0x18 ;  /* 0x0000002b252b7291 */ /* 0x000fe2000f8ec0ff */
[----:B------:R-:W1:Y:S01]  /*4460*/  LDC R101, c[0x0][0x370] ;  /* 0x0000dc00ff657b82 */ /* 0x000e620000000800 */
[----:B------:R-:W-:Y:S01]  /*4470*/  LOP3.LUT R0, R0, 0xc00, RZ, 0xc0, !PT ;  /* 0x00000c0000007812 */ /* 0x000fe200078ec0ff */
[C---:B------:R-:W-:Y:S01]  /*4480*/  IMAD.U32 R46, R103.reuse, 0x10000, RZ ;  /* 0x00010000672e7824 */ /* 0x040fe200078e00ff */
[----:B------:R-:W-:Y:S01]  /*4490*/  LOP3.LUT R105, R2, 0x30, R105, 0xf8, !PT ;  /* 0x0000003002697812 */ /* 0x000fe200078ef869 */
[C---:B------:R-:W-:Y:S01]  /*44a0*/  IMAD.SHL.U32 R2, R103.reuse, 0x2, RZ ;  /* 0x0000000267027824 */ /* 0x040fe200078e00ff */
[--C-:B------:R-:W-:Y:S01]  /*44b0*/  LOP3.LUT R0, R0, 0x40, R5.reuse, 0xf8, !PT ;  /* 0x0000004000007812 */ /* 0x100fe200078ef805 */
[----:B------:R-:W-:Y:S01]  /*44c0*/  IMAD.SHL.U32 R104, R103, 0x10, RZ ;  /* 0x0000001067687824 */ /* 0x000fe200078e00ff */
[----:B------:R-:W-:Y:S01]  /*44d0*/  UIADD3 UR4, UPT, UPT, UR43, 0x1200, URZ ;  /* 0x000012002b047890 */ /* 0x000fe2000fffe0ff */
[----:B------:R-:W2:Y:S01]  /*44e0*/  LDC R42, c[0x0][0xb0c] ;  /* 0x0002c300ff2a7b82 */ /* 0x000ea20000000800 */
[----:B------:R-:W-:Y:S01]  /*44f0*/  LOP3.LUT R105, R105, 0x20, R2, 0x78, !PT ;  /* 0x0000002069697812 */ /* 0x000fe200078e7802 */
[----:B------:R-:W-:Y:S01]  /*4500*/  IMAD.MOV.U32 R44, RZ, RZ, RZ ;  /* 0x000000ffff2c7224 */ /* 0x000fe200078e00ff */
[----:B------:R-:W-:Y:S01]  /*4510*/  LOP3.LUT R0, R0, 0x200, R5, 0xf8, !PT ;  /* 0x0000020000007812 */ /* 0x000fe200078ef805 */
[----:B------:R-:W-:Y:S01]  /*4520*/  IMAD.MOV.U32 R110, RZ, RZ, RZ ;  /* 0x000000ffff6e7224 */ /* 0x000fe200078e00ff */
[----:B------:R-:W-:Y:S01]  /*4530*/  LOP3.LUT R46, R46, 0x600000, RZ, 0xc0, !PT ;  /* 0x006000002e2e7812 */ /* 0x000fe200078ec0ff */
[----:B------:R-:W-:Y:S01]  /*4540*/  IMAD.U32 R111, RZ, RZ, UR4 ;  /* 0x00000004ff6f7e24 */ /* 0x000fe2000f8e00ff */
[----:B------:R-:W4:Y:S01]  /*4550*/  LDS R3, [UR43+0x110] ;  /* 0x0001102bff037984 */ /* 0x000f220008000800 */
[----:B------:R-:W1:Y:S01]  /*4560*/  LDC R100, c[0x0][0xb20] ;  /* 0x0002c800ff647b82 */ /* 0x000e620000000800 */
[----:B------:R-:W-:Y:S01]  /*4570*/  LOP3.LUT R105, R0, R105, RZ, 0xfc, !PT ;  /* 0x0000006900697212 */ /* 0x000fe200078efcff */
[----:B------:R-:W1:Y:S01]  /*4580*/  LDCU.64 UR46, c[0x0][0x348] ;  /* 0x00006900ff2e77ac */ /* 0x000e620008000a00 */
[----:B------:R-:W-:-:S02]  /*4590*/  LOP3.LUT R104, R104, 0x20, RZ, 0xc0, !PT ;  /* 0x0000002068687812 */ /* 0x000fc400078ec0ff */
[----:B------:R-:W-:Y:S01]  /*45a0*/  IADD3 R5, PT, PT, R105, UR43, RZ ;  /* 0x0000002b69057c10 */ /* 0x000fe2000fffe0ff */
[----:B------:R-:W1:Y:S02]  /*45b0*/  LDCU.64 UR38, c[0x0][0x888] ;  /* 0x00011100ff2677ac */ /* 0x000e640008000a00 */
[----:B------:R-:W1:Y:S01]  /*45c0*/  LDC R41, c[0x0][0xb30] ;  /* 0x0002cc00ff297b82 */ /* 0x000e620000000800 */
[----:B------:R-:W-:Y:S01]  /*45d0*/  IADD3 R104, PT, PT, -R104, 0x200, R5 ;  /* 0x0000020068687810 */ /* 0x000fe20007ffe105 */
[----:B------:R-:W-:-:S06]  /*45e0*/  UIADD3 UR42, UPT, UPT, UR43, 0x200, URZ ;  /* 0x000002002b2a7890 */ /* 0x000fcc000fffe0ff */
[----:B------:R-:W1:Y:S08]  /*45f0*/  LDC.64 R90, c[0x0][0xb10] ;  /* 0x0002c400ff5a7b82 */ /* 0x000e700000000a00 */
[----:B------:R-:W1:Y:S08]  /*4600*/  LDC.64 R38, c[0x0][0xb18] ;  /* 0x0002c600ff267b82 */ /* 0x000e700000000a00 */
[----:B------:R-:W1:Y:S01]  /*4610*/  LDC.64 R86, c[0x0][0x888] ;  /* 0x00022200ff567b82 */ /* 0x000e620000000a00 */
[----:B----4-:R-:W-:-:S07]  /*4620*/  IMAD.IADD R46, R3, 0x1, R46 ;  /* 0x00000001032e7824 */ /* 0x010fce00078e022e */
[----:B------:R-:W4:Y:S08]  /*4630*/  LDC.64 R36, c[0x0][0xb28] ;  /* 0x0002ca00ff247b82 */ /* 0x000f300000000a00 */
[----:B------:R-:W1:Y:S08]  /*4640*/  LDC.64 R88, c[0x0][0x890] ;  /* 0x00022400ff587b82 */ /* 0x000e700000000a00 */
[----:B------:R-:W1:Y:S08]  /*4650*/  LDC.64 R84, c[0x0][0x8b0] ;  /* 0x00022c00ff547b82 */ /* 0x000e700000000a00 */
[----:B------:R-:W1:Y:S08]  /*4660*/  LDC.64 R82, c[0x0][0x8a8] ;  /* 0x00022a00ff527b82 */ /* 0x000e700000000a00 */
[----:B--2---:R-:W1:Y:S02]  /*4670*/  LDC R102, c[0x0][0x374] ;  /* 0x0000dd00ff667b82 */ /* 0x004e640000000800 */
.L_x_94:
[----:B------:R-:W-:Y:S02]  /*4680*/  LEA R0, R113, UR43, 0x3 ;  /* 0x0000002b71007c11 */ /* 0x000fe4000f8e18ff */
[----:B------:R-:W-:Y:S02]  /*4690*/  SHF.L.U32 R3, R109, 0x1f, RZ ;  /* 0x0000001f6d037819 */ /* 0x000fe400000006ff */
[----:B------:R-:W-:Y:S02]  /*46a0*/  LEA R16, R113, UR43, 0x4 ;  /* 0x0000002b71107c11 */ /* 0x000fe4000f8e20ff */
[----:B--2---:R-:W2:Y:S02]  /*46b0*/  SYNCS.PHASECHK.TRANS64.TRYWAIT P0, [R0+URZ+0x60], R3 ;  /* 0x00006003000075a7 */ /* 0x004ea400080011ff */
[----:B-12---:R-:W-:Y:S05]  /*46c0*/  @!P0 BRA `(.L_x_77) ;  /* 0x0000002000688947 */ /* 0x006fea0003800000 */
.L_x_126:
[----:B------:R-:W4:Y:S01]  /*46d0*/  LDC.64 R12, c[0x0][0xb10] ;  /* 0x0002c400ff0c7b82 */ /* 0x000f220000000a00 */
[----:B------:R-:W4:Y:S01]  /*46e0*/  LDS.128 R16, [R16+0xf0] ;  /* 0x0000f00010107984 */ /* 0x000f220000000c00 */
[----:B-1----:R-:W-:Y:S01]  /*46f0*/  ISETP.NE.AND P1, PT, R41, 0x1, PT ;  /* 0x000000012900780c */ /* 0x002fe20003f25270 */
[----:B--2---:R-:W-:Y:S01]  /*4700*/  VIADD R0, R0, 0x70 ;  /* 0x0000007000007836 */ /* 0x004fe20000000000 */
[----:B---3--:R-:W-:Y:S04]  /*4710*/  ISETP.GE.AND P0, PT, R40, 0x1, PT ;  /* 0x000000012800780c */ /* 0x008fe80003f06270 */
[----:B------:R-:W1:Y:S01]  /*4720*/  LDC.64 R10, c[0x0][0xb18] ;  /* 0x0002c600ff0a7b82 */ /* 0x000e620000000a00 */
[----:B------:R-:W-:Y:S01]  /*4730*/  PRMT R0, RZ, 0x654, R0 ;  /* 0x00000654ff007816 */ /* 0x000fe20000000000 */
[----:B------:R-:W-:Y:S01]  /*4740*/  @!PT LDS RZ, [RZ] ;  /* 0x00000000fffff984 */ /* 0x000fe20000000800 */
[----:B------:R-:W-:Y:S01]  /*4750*/  @!PT LDS RZ, [RZ] ;  /* 0x00000000fffff984 */ /* 0x000fe20000000800 */
[----:B------:R-:W-:Y:S01]  /*4760*/  @!PT LDS RZ, [RZ] ;  /* 0x00000000fffff984 */ /* 0x000fe20000000800 */
[----:B------:R-:W-:Y:S01]  /*4770*/  @!PT LDS RZ, [RZ] ;  /* 0x00000000fffff984 */ /* 0x000fe20000000800 */
[----:B------:R2:W-:Y:S06]  /*4780*/  MEMBAR.ALL.CTA ;  /* 0x0000000000007992 */ /* 0x0005ec0000008000 */
[----:B--2---:R-:W2:Y:S01]  /*4790*/  FENCE.VIEW.ASYNC.S ;  /* 0x00000000000073c6 */ /* 0x004ea20000000000 */
[----:B------:R-:W3:Y:S08]  /*47a0*/  @!P1 LDC R14, c[0x0][0xb20] ;  /* 0x0002c800ff0e9b82 */ /* 0x000ef00000000800 */
[----:B------:R-:W1:Y:S01]  /*47b0*/  @!P1 LDC R9, c[0x0][0xb0c] ;  /* 0x0002c300ff099b82 */ /* 0x000e620000000800 */
[----:B--2---:R2:W-:Y:S01]  /*47c0*/  SYNCS.ARRIVE.TRANS64.RED.A1T0 RZ, [R0+URZ], RZ ;  /* 0x000000ff00ff79a7 */ /* 0x0045e200081004ff */
[----:B----4-:R-:W-:Y:S04]  /*47d0*/  LOP3.LUT P4, RZ, R18, 0x1, RZ, 0xc0, !PT ;  /* 0x0000000112ff7812 */ /* 0x010fe8000788c0ff */
[----:B------:R-:W-:Y:S09]  /*47e0*/  P2R R112, PR, RZ, 0x10 ;  /* 0x00000010ff707803 */ /* 0x000ff20000000000 */
[----:B------:R-:W-:Y:S02]  /*47f0*/  @P4 MOV R45, R16 ;  /* 0x00000010002d4202 */ /* 0x000fe40000000f00 */
[----:B------:R-:W-:Y:S01]  /*4800*/  @P4 LOP3.LUT R43, R17, 0xffff, RZ, 0xc0, !PT ;  /* 0x0000ffff112b4812 */ /* 0x000fe200078ec0ff */
[----:B--2---:R-:W-:Y:S06]  /*4810*/  @!P0 BRA `(.L_x_78) ;  /* 0x0000000000a48947 */ /* 0x004fec0003800000 */
[----:B------:R-:W-:Y:S01]  /*4820*/  IMAD.HI.U32 R21, R102, R39, RZ ;  /* 0x0000002766157227 */ /* 0x000fe200078e00ff */
[----:B------:R-:W-:Y:S02]  /*4830*/  ISETP.NE.AND P0, PT, R38, 0x1, PT ;  /* 0x000000012600780c */ /* 0x000fe40003f05270 */
[----:B------:R-:W-:Y:S01]  /*4840*/  ISETP.NE.AND P2, PT, R40, 0x1, PT ;  /* 0x000000012800780c */ /* 0x000fe20003f45270 */
[----:B------:R-:W-:Y:S01]  /*4850*/  IMAD.HI.U32 R20, R101, R90, RZ ;  /* 0x0000005a65147227 */ /* 0x000fe200078e00ff */
[----:B------:R-:W-:Y:S02]  /*4860*/  SHF.R.U32.HI R21, RZ, R100, R21 ;  /* 0x00000064ff157219 */ /* 0x000fe40000011615 */
[----:B------:R-:W-:Y:S01]  /*4870*/  ISETP.NE.AND P3, PT, R42, 0x1, PT ;  /* 0x000000012a00780c */ /* 0x000fe20003f65270 */
[----:B------:R-:W-:Y:S01]  /*4880*/  IMAD.HI.U32 R24, R45, R90, RZ ;  /* 0x0000005a2d187227 */ /* 0x000fe200078e00ff */
[----:B------:R-:W-:Y:S02]  /*4890*/  SHF.R.U32.HI R20, RZ, R91, R20 ;  /* 0x0000005bff147219 */ /* 0x000fe40000011614 */
[----:B------:R-:W-:Y:S01]  /*48a0*/  SEL R3, R102, R21, !P0 ;  /* 0x0000001566037207 */ /* 0x000fe20004000000 */
[----:B------:R-:W-:Y:S01]  /*48b0*/  IMAD.HI.U32 R21, R43, R39, RZ ;  /* 0x000000272b157227 */ /* 0x000fe200078e00ff */
[----:B------:R-:W-:Y:S02]  /*48c0*/  SEL R7, R101, R20, !P3 ;  /* 0x0000001465077207 */ /* 0x000fe40005800000 */
[----:B------:R-:W-:Y:S01]  /*48d0*/  SHF.R.U32.HI R24, RZ, R91, R24 ;  /* 0x0000005bff187219 */ /* 0x000fe20000011618 */
[-C--:B------:R-:W-:Y:S04]  /*48e0*/  IMAD.HI.U32 R20, R3, R36.reuse, RZ ;  /* 0x0000002403147227 */ /* 0x080fe800078e00ff */
[----:B------:R-:W-:Y:S01]  /*48f0*/  IMAD.HI.U32 R22, R7, R36, RZ ;  /* 0x0000002407167227 */ /* 0x000fe200078e00ff */
[-C--:B------:R-:W-:Y:S02]  /*4900*/  @P2 SHF.R.U32.HI R3, RZ, R37.reuse, R20 ;  /* 0x00000025ff032219 */ /* 0x080fe40000011614 */
[----:B------:R-:W-:Y:S02]  /*4910*/  SHF.R.U32.HI R20, RZ, R100, R21 ;  /* 0x00000064ff147219 */ /* 0x000fe40000011615 */
[----:B------:R-:W-:Y:S01]  /*4920*/  @P2 SHF.R.U32.HI R7, RZ, R37, R22 ;  /* 0x00000025ff072219 */ /* 0x000fe20000011616 */
[C---:B------:R-:W-:Y:S01]  /*4930*/  IMAD R2, R40.reuse, R3, RZ ;  /* 0x0000000328027224 */ /* 0x040fe200078e02ff */
[----:B------:R-:W-:Y:S02]  /*4940*/  SEL R5, R43, R20, !P0 ;  /* 0x000000142b057207 */ /* 0x000fe40004000000 */
[----:B------:R-:W-:Y:S01]  /*4950*/  SEL R3, R45, R24, !P3 ;  /* 0x000000182d037207 */ /* 0x000fe20005800000 */
[----:B------:R-:W-:Y:S01]  /*4960*/  IMAD R4, R40, R7, RZ ;  /* 0x0000000728047224 */ /* 0x000fe200078e02ff */
[C---:B------:R-:W-:Y:S01]  /*4970*/  ISETP.GE.AND P0, PT, R5.reuse, R2, PT ;  /* 0x000000020500720c */ /* 0x040fe20003f06270 */
[----:B------:R-:W-:Y:S03]  /*4980*/  IMAD.HI.U32 R6, R5, R36, RZ ;  /* 0x0000002405067227 */ /* 0x000fe600078e00ff */
[----:B------:R-:W-:Y:S01]  /*4990*/  ISETP.GE.OR P0, PT, R3, R4, P0 ;  /* 0x000000040300720c */ /* 0x000fe20000706670 */
[----:B------:R-:W-:Y:S01]  /*49a0*/  IMAD.MOV R4, RZ, RZ, -R3 ;  /* 0x000000ffff047224 */ /* 0x000fe200078e0a03 */
[-C--:B------:R-:W-:Y:S03]  /*49b0*/  SHF.R.U32.HI R6, RZ, R37.reuse, R6 ;  /* 0x00000025ff067219 */ /* 0x080fe60000011606 */
[----:B------:R-:W-:Y:S01]  /*49c0*/  IMAD R45, R42, R4, R45 ;  /* 0x000000042a2d7224 */ /* 0x000fe200078e022d */
[----:B------:R-:W-:Y:S05]  /*49d0*/  SEL R15, R5, R6, !P2 ;  /* 0x00000006050f7207 */ /* 0x000fea0005000000 */
[----:B------:R-:W-:Y:S02]  /*49e0*/  IMAD.MOV R6, RZ, RZ, -R15 ;  /* 0x000000ffff067224 */ /* 0x000fe400078e0a0f */
[C---:B------:R-:W-:Y:S04]  /*49f0*/  @!P0 IMAD.HI.U32 R2, R3.reuse, R36, RZ ;  /* 0x0000002403028227 */ /* 0x040fe800078e00ff */
[----:B------:R-:W-:Y:S01]  /*4a00*/  IMAD R6, R40, R6, R5 ;  /* 0x0000000628067224 */ /* 0x000fe200078e0205 */
[----:B------:R-:W-:Y:S04]  /*4a10*/  @!P0 SHF.R.U32.HI R2, RZ, R37, R2 ;  /* 0x00000025ff028219 */ /* 0x000fe80000011602 */
[----:B------:R-:W-:Y:S02]  /*4a20*/  @!P0 SEL R0, R3, R2, !P2 ;  /* 0x0000000203008207 */ /* 0x000fe40005000000 */
[----:B------:R-:W-:Y:S02]  /*4a30*/  IADD3 R2, PT, PT, -R5, RZ, RZ ;  /* 0x000000ff05027210 */ /* 0x000fe40007ffe1ff */
[----:B------:R-:W-:Y:S01]  /*4a40*/  @!P0 IADD3 R8, PT, PT, R15, -R0, RZ ;  /* 0x800000000f088210 */ /* 0x000fe20007ffe0ff */
[----:B------:R-:W-:Y:S02]  /*4a50*/  @!P0 IMAD R0, R7, R6, R0 ;  /* 0x0000000607008224 */ /* 0x000fe400078e0200 */
[----:B------:R-:W-:Y:S02]  /*4a60*/  IMAD R43, R38, R2, R43 ;  /* 0x00000002262b7224 */ /* 0x000fe400078e022b */
[----:B------:R-:W-:Y:S02]  /*4a70*/  @!P0 IMAD R5, R8, R40, R3 ;  /* 0x0000002808058224 */ /* 0x000fe400078e0203 */
[----:B------:R-:W-:Y:S04]  /*4a80*/  @!P0 IMAD.MOV.U32 R3, RZ, RZ, R0 ;  /* 0x000000ffff038224 */ /* 0x000fe800078e0000 */
[----:B------:R-:W-:Y:S02]  /*4a90*/  IMAD R45, R3, R42, R45 ;  /* 0x0000002a032d7224 */ /* 0x000fe400078e022d */
[----:B------:R-:W-:Y:S07]  /*4aa0*/  IMAD R43, R5, R38, R43 ;  /* 0x00000026052b7224 */ /* 0x000fee00078e022b */
.L_x_78:
[----:B------:R-:W-:Y:S01]  /*4ab0*/  @!P1 IMAD.HI.U32 R0, R45, R12, RZ ;  /* 0x0000000c2d009227 */ /* 0x000fe200078e00ff */
[----:B-1----:R-:W-:Y:S01]  /*4ac0*/  @!P1 ISETP.NE.AND P0, PT, R10, 0x1, PT ;  /* 0x000000010a00980c */ /* 0x002fe20003f05270 */
[----:B------:R-:W-:Y:S01]  /*4ad0*/  ULOP3.LUT UP0, URZ, UR42, 0x1b0, URZ, 0xc0, !UPT ;  /* 0x000001b02aff7892 */ /* 0x000fe2000f80c0ff */
[----:B------:R-:W-:Y:S01]  /*4ae0*/  @!P1 ISETP.NE.AND P2, PT, R9, 0x1, PT ;  /* 0x000000010900980c */ /* 0x000fe20003f45270 */
[----:B------:R-:W-:Y:S01]  /*4af0*/  @!P1 IMAD.HI.U32 R3, R43, R11, RZ ;  /* 0x0000000b2b039227 */ /* 0x000fe200078e00ff */
[----:B------:R-:W-:Y:S02]  /*4b00*/  @!P1 SHF.R.U32.HI R0, RZ, R13, R0 ;  /* 0x0000000dff009219 */ /* 0x000fe40000011600 */
[----:B------:R-:W-:Y:S01]  /*4b10*/  @P4 SHF.R.U32.HI R107, RZ, 0x10, R17 ;  /* 0x00000010ff6b4819 */ /* 0x000fe20000011611 */
[----:B------:R-:W-:Y:S01]  /*4b20*/  VIADD R113, R113, 0x1 ;  /* 0x0000000171717836 */ /* 0x000fe20000000000 */
[----:B---3--:R-:W-:Y:S02]  /*4b30*/  @!P1 SHF.R.U32.HI R2, RZ, R14, R3 ;  /* 0x0000000eff029219 */ /* 0x008fe40000011603 */
[----:B------:R-:W-:Y:S02]  /*4b40*/  @!P1 SEL R3, R45, R0, !P2 ;  /* 0x000000002d039207 */ /* 0x000fe40005000000 */
[----:B------:R-:W-:Y:S05]  /*4b50*/  @!P1 SEL R2, R43, R2, !P0 ;  /* 0x000000022b029207 */ /* 0x000fea0004000000 */
[----:B------:R-:W-:Y:S02]  /*4b60*/  @!P1 IMAD.IADD R0, R2, 0x1, -R3 ;  /* 0x0000000102009824 */ /* 0x000fe400078e0a03 */
[----:B------:R-:W-:Y:S02]  /*4b70*/  @!P1 IMAD.IADD R2, R3, 0x1, -R2 ;  /* 0x0000000103029824 */ /* 0x000fe400078e0a02 */
[----:B------:R-:W-:Y:S02]  /*4b80*/  @!P1 IMAD R45, R0, R9, R45 ;  /* 0x00000009002d9224 */ /* 0x000fe400078e022d */
[----:B------:R-:W-:Y:S01]  /*4b90*/  @!P1 IMAD R43, R2, R10, R43 ;  /* 0x0000000a022b9224 */ /* 0x000fe200078e022b */
[----:B------:R-:W-:Y:S06]  /*4ba0*/  BRA.U !UP0, `(.L_x_79) ;  /* 0x0000000108407547 */ /* 0x000fec000b800000 */
[----:B------:R-:W1:Y:S01]  /*4bb0*/  LDCU.64 UR8, c[0x4][0x80] ;  /* 0x01001000ff0877ac */ /* 0x000e620008000a00 */
[----:B------:R-:W-:Y:S01]  /*4bc0*/  MOV R3, 0x0 ;  /* 0x0000000000037802 */ /* 0x000fe20000000f00 */
[----:B------:R-:W-:Y:S02]  /*4bd0*/  HFMA2 R12, -RZ, RZ, 0, 5.9604644775390625e-08 ;  /* 0x00000001ff0c7431 */ /* 0x000fe400000001ff */
[----:B------:R-:W-:Y:S02]  /*4be0*/  IMAD.MOV.U32 R8, RZ, RZ, 0x70 ;  /* 0x00000070ff087424 */ /* 0x000fe400078e00ff */
[----:B------:R-:W-:Y:S01]  /*4bf0*/  IMAD.MOV.U32 R13, RZ, RZ, RZ ;  /* 0x000000ffff0d7224 */ /* 0x000fe200078e00ff */
[----:B------:R-:W2:Y:S01]  /*4c00*/  LDCU.64 UR6, c[0x4][0x88] ;  /* 0x01001100ff0677ac */ /* 0x000ea20008000a00 */
[----:B------:R-:W3:Y:S01]  /*4c10*/  LDC.64 R2, c[0x4][R3] ;  /* 0x0100000003027b82 */ /* 0x000ee20000000a00 */
[----:B------:R-:W4:Y:S01]  /*4c20*/  LDCU.64 UR4, c[0x4][0x8] ;  /* 0x01000100ff0477ac */ /* 0x000f220008000a00 */
[----:B-1----:R-:W-:Y:S01]  /*4c30*/  MOV R5, UR9 ;  /* 0x0000000900057c02 */ /* 0x002fe20008000f00 */
[----:B------:R-:W-:Y:S01]  /*4c40*/  IMAD.U32 R4, RZ, RZ, UR8 ;  /* 0x00000008ff047e24 */ /* 0x000fe2000f8e00ff */
[----:B--2---:R-:W-:Y:S01]  /*4c50*/  MOV R7, UR7 ;  /* 0x0000000700077c02 */ /* 0x004fe20008000f00 */
[----:B------:R-:W-:Y:S01]  /*4c60*/  IMAD.U32 R6, RZ, RZ, UR6 ;  /* 0x00000006ff067e24 */ /* 0x000fe2000f8e00ff */
[----:B----4-:R-:W-:Y:S01]  /*4c70*/  MOV R11, UR5 ;  /* 0x00000005000b7c02 */ /* 0x010fe20008000f00 */
[----:B------:R-:W-:Y:S02]  /*4c80*/  IMAD.U32 R10, RZ, RZ, UR4 ;  /* 0x00000004ff0a7e24 */ /* 0x000fe4000f8e00ff */
[----:B------:R-:W-:Y:S07]  /*4c90*/  LEPC R20, `(.L_x_79) ;  /* 0x000000001014794e */ /* 0x000fee0000000000 */
[----:B---3-5:R-:W-:Y:S05]  /*4ca0*/  CALL.ABS.NOINC R2 ;  /* 0x0000000002007343 */ /* 0x028fea0003c00000 */
.L_x_79:
[----:B------:R-:W-:Y:S01]  /*4cb0*/  LOP3.LUT P0, RZ, R111, 0x1b0, RZ, 0xc0, !PT ;  /* 0x000001b06fff7812 */ /* 0x000fe2000780c0ff */
[----:B------:R-:W-:Y:S11]  /*4cc0*/  BSSY.RECONVERGENT B6, `(.L_x_80) ;  /* 0x0000013000067945 */ /* 0x000ff60003800200 */
[----:B------:R-:W-:Y:S01]  /*4cd0*/  @!UPT UIADD3 URZ, UPT, UPT, URZ, URZ, URZ ;  /* 0x000000fffffff290 */ /* 0x000fe2000fffe0ff */
[----:B------:R-:W-:Y:S05]  /*4ce0*/  @!P0 BRA `(.L_x_81) ;  /* 0x0000000000408947 */ /* 0x000fea0003800000 */
        /* <DEDUP_REMOVED lines=16> */
.L_x_81:
[----:B------:R-:W-:Y:S05]  /*4df0*/  BSYNC.RECONVERGENT B6 ;  /* 0x0000000000067941 */ /* 0x000fea0003800200 */
.L_x_80:
[----:B------:R-:W-:Y:S01]  /*4e00*/  ISETP.NE.U32.AND P3, PT, R88, RZ, PT ;  /* 0x000000ff5800720c */ /* 0x000fe20003f65070 */
[----:B------:R-:W-:Y:S01]  /*4e10*/  UISETP.NE.AND UP1, UPT, UR44, URZ, UPT ;  /* 0x000000ff2c00728c */ /* 0x000fe2000bf25270 */
[----:B------:R-:W-:Y:S02]  /*4e20*/  ISETP.NE.U32.AND P4, PT, R84, RZ, PT ;  /* 0x000000ff5400720c */ /* 0x000fe40003f85070 */
[----:B------:R-:W-:Y:S02]  /*4e30*/  ISETP.NE.AND.EX P3, PT, R89, RZ, PT, P3 ;  /* 0x000000ff5900720c */ /* 0x000fe40003f65330 */
[----:B------:R-:W-:Y:S02]  /*4e40*/  PLOP3.LUT P1, PT, PT, PT, PT, 0x8, 0x80 ;  /* 0x000000000080781c */ /* 0x000fe40003f2e170 */
[----:B------:R-:W-:Y:S02]  /*4e50*/  PLOP3.LUT P0, PT, PT, PT, UP1, 0x80, 0x8 ;  /* 0x000000000008781c */ /* 0x000fe40003f0f018 */
[----:B------:R-:W-:Y:S02]  /*4e60*/  ISETP.NE.AND.EX P4, PT, R85, RZ, PT, P4 ;  /* 0x000000ff5500720c */ /* 0x000fe40003f85340 */
[----:B------:R-:W1:Y:S09]  /*4e70*/  @UP1 LDCU.64 UR4, c[0x0][0x888] ;  /* 0x00011100ff0417ac */ /* 0x000e720008000a00 */
[----:B------:R-:W-:Y:S01]  /*4e80*/  @P0 PLOP3.LUT P1, PT, P3, PT, PT, 0x80, 0x8 ;  /* 0x000000000008081c */ /* 0x000fe20001f2f070 */
[----:B-1----:R-:W-:Y:S04]  /*4e90*/  @UP1 UISETP.NE.U32.AND UP0, UPT, UR4, URZ, UPT ;  /* 0x000000ff0400128c */ /* 0x002fe8000bf05070 */
[----:B------:R-:W-:Y:S04]  /*4ea0*/  @UP1 UISETP.NE.AND.EX UP0, UPT, UR5, URZ, UPT, UP0 ;  /* 0x000000ff0500128c */ /* 0x000fe8000bf05300 */
[----:B------:R-:W-:Y:S01]  /*4eb0*/  @UP1 USEL UR4, URZ, 0xffffffff, UP0 ;  /* 0xffffffffff041887 */ /* 0x000fe20008000000 */
[----:B------:R-:W-:Y:S11]  /*4ec0*/  @!P3 BRA `(.L_x_82) ;  /* 0x00000000002cb947 */ /* 0x000ff60003800000 */
[----:B------:R-:W-:Y:S01]  /*4ed0*/  ISETP.NE.U32.AND P2, PT, R86, RZ, PT ;  /* 0x000000ff5600720c */ /* 0x000fe20003f45070 */
[----:B------:R-:W-:Y:S03]  /*4ee0*/  IMAD.MOV.U32 R98, RZ, RZ, 0x1 ;  /* 0x00000001ff627424 */ /* 0x000fe600078e00ff */
[----:B------:R-:W-:Y:S11]  /*4ef0*/  ISETP.NE.AND.EX P2, PT, R87, RZ, PT, P2 ;  /* 0x000000ff5700720c */ /* 0x000ff60003f45320 */
[----:B------:R-:W-:Y:S02]  /*4f00*/  @!UPT UIADD3 URZ, UPT, UPT, URZ, URZ, URZ ;  /* 0x000000fffffff290 */ /* 0x000fe4000fffe0ff */
[----:B------:R-:W1:Y:S01]  /*4f10*/  @P2 LDC.64 R2, c[0x0][0x888] ;  /* 0x00022200ff022b82 */ /* 0x000e620000000a00 */
[----:B------:R-:W-:Y:S04]  /*4f20*/  @P2 IMAD R0, R88, UR36, RZ ;  /* 0x0000002458002c24 */ /* 0x000fe8000f8e02ff */
[----:B-1----:R-:W-:Y:S04]  /*4f30*/  @P2 IMAD.WIDE R2, R0, 0x4, R2 ;  /* 0x0000000400022825 */ /* 0x002fe800078e0202 */
[----:B------:R-:W-:Y:S01]  /*4f40*/  HFMA2 R0, -RZ, RZ, 0, 5.9604644775390625e-08 ;  /* 0x00000001ff007431 */ /* 0x000fe200000001ff */
[----:B-----5:R1:W5:Y:S04]  /*4f50*/  @P2 LDG.E R48, desc[UR40][R2.64] ;  /* 0x0000002802302981 */ /* 0x020368000c1e1900 */
[----:B------:R-:W-:Y:S01]  /*4f60*/  @!P2 PRMT R98, R0, 0x7610, R98 ;  /* 0x000076100062a816 */ /* 0x000fe20000000062 */
[----:B-1----:R-:W2:Y:S06]  /*4f70*/  @!P2 LDC R48, c[0x0][0x880] ;  /* 0x00022000ff30ab82 */ /* 0x002eac0000000800 */
.L_x_82:
[----:B------:R-:W-:Y:S05]  /*4f80*/  @!P4 BRA `(.L_x_83) ;  /* 0x000000000020c947 */ /* 0x000fea0003800000 */
[----:B------:R-:W-:Y:S04]  /*4f90*/  ISETP.NE.U32.AND P2, PT, R82, RZ, PT ;  /* 0x000000ff5200720c */ /* 0x000fe80003f45070 */
[----:B------:R-:W-:Y:S11]  /*4fa0*/  ISETP.NE.AND.EX P2, PT, R83, RZ, PT, P2 ;  /* 0x000000ff5300720c */ /* 0x000ff60003f45320 */
[----:B------:R-:W-:Y:S02]  /*4fb0*/  @!UPT UIADD3 URZ, UPT, UPT, URZ, URZ, URZ ;  /* 0x000000fffffff290 */ /* 0x000fe4000fffe0ff */
[----:B------:R-:W1:Y:S01]  /*4fc0*/  @P2 LDC.64 R2, c[0x0][0x8a8] ;  /* 0x00022a00ff022b82 */ /* 0x000e620000000a00 */
[----:B------:R-:W-:Y:S04]  /*4fd0*/  @P2 IMAD R0, R84, UR36, RZ ;  /* 0x0000002454002c24 */ /* 0x000fe8000f8e02ff */
[----:B-1----:R-:W-:Y:S05]  /*4fe0*/  @P2 IMAD.WIDE R2, R0, 0x4, R2 ;  /* 0x0000000400022825 */ /* 0x002fea00078e0202 */
[----:B-----5:R1:W5:Y:S02]  /*4ff0*/  @P2 LDG.E R47, desc[UR40][R2.64] ;  /* 0x00000028022f2981 */ /* 0x020364000c1e1900 */
[----:B-1----:R-:W3:Y:S02]  /*5000*/  @!P2 LDC R47, c[0x0][0x8a0] ;  /* 0x00022800ff2fab82 */ /* 0x002ee40000000800 */
.L_x_83:
[----:B--2--5:R-:W-:Y:S01]  /*5010*/  @P0 ISETP.NE.AND P4, PT, R48, RZ, PT ;  /* 0x000000ff3000020c */ /* 0x024fe20003f85270 */
[----:B------:R-:W-:Y:S01]  /*5020*/  IMAD.U32 R0, RZ, RZ, UR4 ;  /* 0x00000004ff007e24 */ /* 0x000fe2000f8e00ff */
[----:B------:R-:W-:Y:S01]  /*5030*/  @P0 LOP3.LUT P2, RZ, R98, 0xff, RZ, 0xc0, !PT ;  /* 0x000000ff62ff0812 */ /* 0x000fe2000784c0ff */
[----:B------:R-:W-:Y:S01]  /*5040*/  BSSY B1, `(.L_x_84) ;  /* 0x0000039000017945 */ /* 0x000fe20003800000 */
[----:B------:R-:W-:Y:S02]  /*5050*/  @P0 SEL R9, RZ, 0xffffffff, P4 ;  /* 0xffffffffff090807 */ /* 0x000fe40002000000 */
[----:B------:R-:W-:Y:S02]  /*5060*/  CS2R R58, SRZ ;  /* 0x00000000003a7805 */ /* 0x000fe4000001ff00 */
[----:B------:R-:W-:Y:S02]  /*5070*/  LEA R92, R44, UR43, 0x3 ;  /* 0x0000002b2c5c7c11 */ /* 0x000fe4000f8e18ff */
[----:B------:R-:W-:Y:S02]  /*5080*/  CS2R R56, SRZ ;  /* 0x0000000000387805 */ /* 0x000fe4000001ff00 */
[----:B------:R-:W-:Y:S02]  /*5090*/  @P1 SEL R9, R0, R9, !P2 ;  /* 0x0000000900091207 */ /* 0x000fe40005000000 */
[----:B------:R-:W-:Y:S02]  /*50a0*/  CS2R R54, SRZ ;  /* 0x0000000000367805 */ /* 0x000fe4000001ff00 */
[----:B------:R-:W-:Y:S02]  /*50b0*/  SHF.L.U32 R7, R110, 0x1f, RZ ;  /* 0x0000001f6e077819 */ /* 0x000fe400000006ff */
[----:B------:R-:W-:Y:S02]  /*50c0*/  CS2R R52, SRZ ;  /* 0x0000000000347805 */ /* 0x000fe4000001ff00 */
[----:B------:R-:W-:Y:S02]  /*50d0*/  @P0 LOP3.LUT R9, R9, 0x1, RZ, 0xc0, !PT ;  /* 0x0000000109090812 */ /* 0x000fe400078ec0ff */
[C---:B------:R-:W-:Y:S02]  /*50e0*/  LEA.HI R5, R44.reuse, R44, RZ, 0x1 ;  /* 0x0000002c2c057211 */ /* 0x040fe400078f08ff */
[----:B------:R-:W-:Y:S02]  /*50f0*/  ISETP.NE.U32.OR P1, PT, R9, 0x1, !P0 ;  /* 0x000000010900780c */ /* 0x000fe40004725470 */
[----:B------:R-:W-:Y:S01]  /*5100*/  PLOP3.LUT P5, PT, PT, PT, PT, 0x8, 0x80 ;  /* 0x000000000080781c */ /* 0x000fe20003fae170 */
[C---:B------:R-:W-:Y:S01]  /*5110*/  IMAD.SHL.U32 R3, R5.reuse, 0x20, RZ ;  /* 0x0000002005037824 */ /* 0x040fe200078e00ff */
[----:B------:R-:W-:Y:S04]  /*5120*/  LOP3.LUT R5, R5, 0xffe, RZ, 0xc0, !PT ;  /* 0x00000ffe05057812 */ /* 0x000fe800078ec0ff */
[----:B------:R-:W-:Y:S01]  /*5130*/  LOP3.LUT R3, R3, 0xffffffc0, RZ, 0xc0, !PT ;  /* 0xffffffc003037812 */ /* 0x000fe200078ec0ff */
[----:B------:R-:W-:Y:S04]  /*5140*/  IMAD.IADD R32, R44, 0x1, -R5 ;  /* 0x000000012c207824 */ /* 0x000fe800078e0a05 */
[----:B------:R-:W-:Y:S01]  /*5150*/  @P1 SHF.L.U32 R2, R108, 0x1f, RZ ;  /* 0x0000001f6c021819 */ /* 0x000fe200000006ff */
[----:B------:R-:W-:Y:S03]  /*5160*/  IMAD.IADD R3, R46, 0x1, R3 ;  /* 0x000000012e037824 */ /* 0x000fe600078e0203 */
[----:B------:R-:W1:Y:S01]  /*5170*/  @P1 SYNCS.PHASECHK.TRANS64.TRYWAIT P0, [UR43+0x40], R2 ;  /* 0x00004002ff0015a7 */ /* 0x000e62000800112b */
[----:B------:R-:W-:Y:S01]  /*5180*/  IMAD R32, R32, 0x100000, R3 ;  /* 0x0010000020207824 */ /* 0x000fe200078e0203 */
[----:B------:R2:W4:Y:S01]  /*5190*/  SYNCS.PHASECHK.TRANS64.TRYWAIT P4, [R92+URZ+0x80], R7 ;  /* 0x000080075c0075a7 */ /* 0x00052200080811ff */
[----:B-1----:R-:W-:Y:S01]  /*51a0*/  @P1 PLOP3.LUT P5, PT, P0, PT, PT, 0x8, 0x80 ;  /* 0x000000000080181c */ /* 0x002fe200007ae170 */
[----:B------:R-:W-:Y:S01]  /*51b0*/  @!UPT UIADD3 URZ, UPT, UPT, URZ, URZ, URZ ;  /* 0x000000fffffff290 */ /* 0x000fe2000fffe0ff */
[----:B--2---:R-:W-:Y:S11]  /*51c0*/  @!P1 BRA `(.L_x_85) ;  /* 0x0000000000809947 */ /* 0x004ff60003800000 */
[----:B------:R-:W-:Y:S01]  /*51d0*/  ISETP.NE.U32.AND P0, PT, RZ, UR38, PT ;  /* 0x00000026ff007c0c */ /* 0x000fe2000bf05070 */
[----:B------:R-:W-:Y:S01]  /*51e0*/  BSSY B0, `(.L_x_86) ;  /* 0x0000012000007945 */ /* 0x000fe20003800000 */
[----:B------:R-:W-:Y:S02]  /*51f0*/  ISETP.NE.AND P2, PT, R48, RZ, PT ;  /* 0x000000ff3000720c */ /* 0x000fe40003f45270 */
[----:B------:R-:W-:Y:S02]  /*5200*/  CS2R R54, SRZ ;  /* 0x0000000000367805 */ /* 0x000fe4000001ff00 */
[----:B------:R-:W-:Y:S02]  /*5210*/  ISETP.NE.AND.EX P0, PT, RZ, UR39, PT, P0 ;  /* 0x00000027ff007c0c */ /* 0x000fe4000bf05300 */
[----:B------:R-:W-:Y:S02]  /*5220*/  CS2R R52, SRZ ;  /* 0x0000000000347805 */ /* 0x000fe4000001ff00 */
[----:B------:R-:W-:Y:S02]  /*5230*/  LOP3.LUT P1, RZ, R98, 0xff, RZ, 0xc0, !PT ;  /* 0x000000ff62ff7812 */ /* 0x000fe4000782c0ff */
[----:B------:R-:W-:Y:S02]  /*5240*/  CS2R R58, SRZ ;  /* 0x00000000003a7805 */ /* 0x000fe4000001ff00 */
[----:B------:R-:W-:Y:S02]  /*5250*/  SEL R0, RZ, 0xffffffff, P2 ;  /* 0xffffffffff007807 */ /* 0x000fe40001000000 */
[----:B------:R-:W-:Y:S02]  /*5260*/  CS2R R56, SRZ ;  /* 0x0000000000387805 */ /* 0x000fe4000001ff00 */
[----:B------:R-:W-:Y:S04]  /*5270*/  SEL R3, RZ, 0xffffffff, P0 ;  /* 0xffffffffff037807 */ /* 0x000fe80000000000 */
[----:B------:R-:W-:Y:S04]  /*5280*/  @P3 SEL R0, R3, R0, !P1 ;  /* 0x0000000003003207 */ /* 0x000fe80004800000 */
[----:B------:R-:W-:Y:S04]  /*5290*/  LOP3.LUT R0, R0, 0x1, RZ, 0xc0, !PT ;  /* 0x0000000100007812 */ /* 0x000fe800078ec0ff */
[----:B------:R-:W-:Y:S01]  /*52a0*/  ISETP.NE.U32.AND P0, PT, R0, 0x1, PT ;  /* 0x000000010000780c */ /* 0x000fe20003f05070 */
[----:B------:R-:W-:Y:S01]  /*52b0*/  @!UPT UIADD3 URZ, UPT, UPT, URZ, URZ, URZ ;  /* 0x000000fffffff290 */ /* 0x000fe2000fffe0ff */
[----:B------:R-:W-:Y:S11]  /*52c0*/  @!P5 BRA `(.L_x_87) ;  /* 0x00000000000cd947 */ /* 0x000ff60003800000 */
[----:B------:R-:W-:Y:S04]  /*52d0*/  SHF.L.U32 R3, R108, 0x1f, RZ ;  /* 0x0000001f6c037819 */ /* 0x000fe800000006ff */
[----:B------:R-:W1:Y:S02]  /*52e0*/  SYNCS.PHASECHK.TRANS64.TRYWAIT P1, [UR43+0x40], R3 ;  /* 0x00004003ff0075a7 */ /* 0x000e64000802112b */
[----:B-1----:R-:W-:Y:S05]  /*52f0*/  @!P1 BRA `(.L_x_88) ;  /* 0x0000001400709947 */ /* 0x002fea0003800000 */
.L_x_87:
[----:B------:R-:W-:Y:S05]  /*5300*/  BSYNC B0 ;  /* 0x0000000000007941 */ /* 0x000fea0003800000 */
.L_x_86:
[----:B------:R2:W1:Y:S01]  /*5310*/  @P0 LDS.128 R52, [R105+UR43+0x200] ;  /* 0x0002002b69340984 */ /* 0x0004620008000c00 */
[----:B------:R-:W-:Y:S01]  /*5320*/  UIADD3 UR4, UPT, UPT, UR43, 0x48, URZ ;  /* 0x000000482b047890 */ /* 0x000fe2000fffe0ff */
[----:B------:R-:W-:Y:S02]  /*5330*/  LOP3.LUT R108, R108, 0x1, RZ, 0x3c, !PT ;  /* 0x000000016c6c7812 */ /* 0x000fe400078e3cff */
[----:B------:R2:W1:Y:S01]  /*5340*/  @P0 LDS.128 R56, [R104+0x10] ;  /* 0x0000100068380984 */ /* 0x0004620000000c00 */
[----:B------:R-:W-:Y:S01]  /*5350*/  UPRMT UR4, UR37, 0x654, UR4 ;  /* 0x0000065425047896 */ /* 0x000fe20008000004 */
[----:B------:R-:W-:Y:S01]  /*5360*/  @!PT LDS RZ, [RZ] ;  /* 0x00000000fffff984 */ /* 0x000fe20000000800 */
[----:B------:R-:W-:Y:S01]  /*5370*/  @!PT LDS RZ, [RZ] ;  /* 0x00000000fffff984 */ /* 0x000fe20000000800 */
[----:B------:R-:W-:Y:S01]  /*5380*/  @!PT LDS RZ, [RZ] ;  /* 0x00000000fffff984 */ /* 0x000fe20000000800 */
[----:B------:R-:W-:Y:S01]  /*5390*/  @!PT LDS RZ, [RZ] ;  /* 0x00000000fffff984 */ /* 0x000fe20000000800 */
[----:B------:R5:W-:Y:S06]  /*53a0*/  MEMBAR.ALL.CTA ;  /* 0x0000000000007992 */ /* 0x000bec0000008000 */
[----:B-----5:R-:W5:Y:S02]  /*53b0*/  FENCE.VIEW.ASYNC.S ;  /* 0x00000000000073c6 */ /* 0x020f640000000000 */
[----:B-----5:R-:W-:Y:S03]  /*53c0*/  SYNCS.ARRIVE.TRANS64.RED.A1T0 RZ, [UR4], RZ ;  /* 0x000000ffffff79a7 */ /* 0x020fe60008100404 */
.L_x_85:
[----:B------:R-:W-:Y:S05]  /*53d0*/  BSYNC B1 ;  /* 0x0000000000017941 */ /* 0x000fea0003800000 */
.L_x_84:
[----:B-1----:R-:W-:Y:S04]  /*53e0*/  SHF.R.U32.HI R3, RZ, 0x15, R32 ;  /* 0x00000015ff037819 */ /* 0x002fe80000011620 */
[----:B------:R-:W-:Y:S01]  /*53f0*/  LOP3.LUT P0, RZ, R3, 0x3, R106, 0x48, !PT ;  /* 0x0000000303ff7812 */ /* 0x000fe2000780486a */
[----:B------:R-:W-:Y:S01]  /*5400*/  @!UPT UIADD3 URZ, UPT, UPT, URZ, URZ, URZ ;  /* 0x000000fffffff290 */ /* 0x000fe2000fffe0ff */
[----:B----4-:R-:W-:Y:S11]  /*5410*/  @P4 BRA `(.L_x_89) ;  /* 0x0000000000084947 */ /* 0x010ff60003800000 */
[----:B------:R-:W1:Y:S02]  /*5420*/  SYNCS.PHASECHK.TRANS64.TRYWAIT P1, [R92+URZ+0x80], R7 ;  /* 0x000080075c0075a7 */ /* 0x000e6400080211ff */
[----:B-1----:R-:W-:Y:S05]  /*5430*/  @!P1 BRA `(.L_x_90) ;  /* 0x0000001400389947 */ /* 0x002fea0003800000 */
.L_x_89:
[----:B------:R-:W-:Y:S05]  /*5440*/  @!P0 BRA `(.L_x_91) ;  /* 0x0000000000408947 */ /* 0x000fea0003800000 */
[----:B------:R-:W4:Y:S01]  /*5450*/  LDCU.64 UR8, c[0x4][0x70] ;  /* 0x01000e00ff0877ac */ /* 0x000f220008000a00 */
[----:B------:R-:W-:Y:S01]  /*5460*/  MOV R3, 0x0 ;  /* 0x0000000000037802 */ /* 0x000fe20000000f00 */
[----:B------:R-:W-:Y:S02]  /*5470*/  HFMA2 R12, -RZ, RZ, 0, 5.9604644775390625e-08 ;  /* 0x00000001ff0c7431 */ /* 0x000fe400000001ff */
[----:B------:R-:W-:Y:S02]  /*5480*/  IMAD.MOV.U32 R8, RZ, RZ, 0x192 ;  /* 0x00000192ff087424 */ /* 0x000fe400078e00ff */
[----:B------:R-:W-:Y:S01]  /*5490*/  IMAD.MOV.U32 R13, RZ, RZ, RZ ;  /* 0x000000ffff0d7224 */ /* 0x000fe200078e00ff */
[----:B------:R-:W1:Y:S01]  /*54a0*/  LDCU.64 UR6, c[0x4][0x78] ;  /* 0x01000f00ff0677ac */ /* 0x000e620008000a00 */
[----:B------:R-:W2:Y:S01]  /*54b0*/  LDC.64 R2, c[0x4][R3] ;  /* 0x0100000003027b82 */ /* 0x000ea20000000a00 */
[----:B------:R-:W5:Y:S01]  /*54c0*/  LDCU.64 UR4, c[0x4][0x10] ;  /* 0x01000200ff0477ac */ /* 0x000f620008000a00 */
[----:B----4-:R-:W-:Y:S01]  /*54d0*/  MOV R5, UR9 ;  /* 0x0000000900057c02 */ /* 0x010fe20008000f00 */
[----:B------:R-:W-:Y:S01]  /*54e0*/  IMAD.U32 R4, RZ, RZ, UR8 ;  /* 0x00000008ff047e24 */ /* 0x000fe2000f8e00ff */
[----:B-1----:R-:W-:Y:S01]  /*54f0*/  MOV R7, UR7 ;  /* 0x0000000700077c02 */ /* 0x002fe20008000f00 */
[----:B------:R-:W-:Y:S01]  /*5500*/  IMAD.U32 R6, RZ, RZ, UR6 ;  /* 0x00000006ff067e24 */ /* 0x000fe2000f8e00ff */
[----:B-----5:R-:W-:Y:S01]  /*5510*/  MOV R11, UR5 ;  /* 0x00000005000b7c02 */ /* 0x020fe20008000f00 */
[----:B------:R-:W-:Y:S02]  /*5520*/  IMAD.U32 R10, RZ, RZ, UR4 ;  /* 0x00000004ff0a7e24 */ /* 0x000fe4000f8e00ff */
[----:B------:R-:W-:Y:S07]  /*5530*/  LEPC R20, `(.L_x_91) ;  /* 0x000000001014794e */ /* 0x000fee0000000000 */
[----:B--23--:R-:W-:Y:S05]  /*5540*/  CALL.ABS.NOINC R2 ;  /* 0x0000000002007343 */ /* 0x00cfea0003c00000 */
.L_x_91:
[----:B------:R-:W-:Y:S01]  /*5550*/  LOP3.LUT P0, RZ, R103, 0x60, RZ, 0xc0, !PT ;  /* 0x0000006067ff7812 */ /* 0x000fe2000780c0ff */
[----:B------:R-:W-:Y:S05]  /*5560*/  WARPSYNC.ALL ;  /* 0x0000000000007948 */ /* 0x000fea0003800000 */
[----:B------:R-:W-:Y:S01]  /*5570*/  IMAD.SHL.U32 R78, R53, 0x100, RZ ;  /* 0x00000100354e7824 */ /* 0x000fe200078e00ff */
[----:B------:R-:W-:Y:S01]  /*5580*/  R2UR UR4, R32 ;  /* 0x00000000200472ca */ /* 0x000fe200000e0000 */
[----:B------:R-:W-:Y:S01]  /*5590*/  IMAD.SHL.U32 R72, R55, 0x100, RZ ;  /* 0x0000010037487824 */ /* 0x000fe200078e00ff */
[C---:B------:R-:W-:Y:S01]  /*55a0*/  SHF.L.U32 R50, R52.reuse, 0x10, RZ ;  /* 0x0000001034327819 */ /* 0x040fe200000006ff */
[----:B------:R-:W-:Y:S01]  /*55b0*/  IMAD.SHL.U32 R66, R57, 0x100, RZ ;  /* 0x0000010039427824 */ /* 0x000fe200078e00ff */
[C---:B------:R-:W-:Y:S01]  /*55c0*/  PRMT R49, R52.reuse, 0x8880, RZ ;  /* 0x0000888034317816 */ /* 0x040fe200000000ff */
[----:B------:R-:W-:Y:S01]  /*55d0*/  IMAD.SHL.U32 R60, R59, 0x100, RZ ;  /* 0x000001003b3c7824 */ /* 0x000fe200078e00ff */
[----:B------:R-:W-:Y:S01]  /*55e0*/  SHF.L.U32 R51, R52, 0x8, RZ ;  /* 0x0000000834337819 */ /* 0x000fe200000006ff */
[----:B------:R-:W-:Y:S01]  /*55f0*/  BSSY.RECONVERGENT B0, `(.L_x_92) ;  /* 0x00000a0000007945 */ /* 0x000fe20003800200 */
[----:B------:R-:W-:Y:S02]  /*5600*/  SHF.R.S32.HI R50, RZ, 0x18, R50 ;  /* 0x00000018ff327819 */ /* 0x000fe40000011432 */
[C---:B------:R-:W-:Y:S02]  /*5610*/  PRMT R80, R53.reuse, 0x8880, RZ ;  /* 0x0000888035507816 */ /* 0x040fe400000000ff */
[----:B------:R-:W-:Y:S01]  /*5620*/  SHF.R.S32.HI R51, RZ, 0x18, R51 ;  /* 0x00000018ff337819 */ /* 0x000fe20000011433 */
[----:B-1----:R-:W-:Y:S01]  /*5630*/  LDTM.16dp32bit_t0_t15.x32 R4, tmem[UR4] ;  /* 0x00000004000479ee */ /* 0x002fe20008a80000 */
[----:B------:R-:W3:Y:S01]  /*5640*/  LDTM.16dp32bit_t16_t31.x32 R4, tmem[UR4+0x20] ;  /* 0x00002004000479ee */ /* 0x000ee20008aa0000 */
[----:B------:R-:W-:Y:S01]  /*5650*/  NOP ;  /* 0x0000000000007918 */ /* 0x000fe20000000000 */
[----:B------:R-:W-:Y:S02]  /*5660*/  R2UR UR5, R92 ;  /* 0x000000005c0572ca */ /* 0x000fe400000e0000 */
[----:B------:R-:W-:Y:S02]  /*5670*/  SHF.R.S32.HI R52, RZ, 0x18, R52 ;  /* 0x00000018ff347819 */ /* 0x000fe40000011434 */
[----:B------:R-:W-:Y:S02]  /*5680*/  SHF.L.U32 R79, R53, 0x10, RZ ;  /* 0x00000010354f7819 */ /* 0x000fe400000006ff */
[C---:B------:R-:W-:Y:S02]  /*5690*/  PRMT R77, R54.reuse, 0x8880, RZ ;  /* 0x00008880364d7816 */ /* 0x040fe400000000ff */
[----:B------:R-:W-:Y:S02]  /*56a0*/  SHF.R.S32.HI R53, RZ, 0x18, R53 ;  /* 0x00000018ff357819 */ /* 0x000fe40000011435 */
[----:B------:R-:W-:Y:S02]  /*56b0*/  SHF.L.U32 R76, R54, 0x10, RZ ;  /* 0x00000010364c7819 */ /* 0x000fe400000006ff */
[C---:B------:R-:W-:Y:S01]  /*56c0*/  PRMT R74, R55.reuse, 0x8880, RZ ;  /* 0x00008880374a7816 */ /* 0x040fe200000000ff */
[----:B------:R-:W-:Y:S01]  /*56d0*/  UIADD3 UR5, UPT, UPT, UR5, 0xa0, URZ ;  /* 0x000000a005057890 */ /* 0x000fe2000fffe0ff */
[----:B------:R-:W-:Y:S02]  /*56e0*/  SHF.L.U32 R73, R55, 0x10, RZ ;  /* 0x0000001037497819 */ /* 0x000fe400000006ff */
[C---:B------:R-:W-:Y:S01]  /*56f0*/  PRMT R71, R56.reuse, 0x8880, RZ ;  /* 0x0000888038477816 */ /* 0x040fe200000000ff */
[----:B------:R-:W-:Y:S01]  /*5700*/  UPRMT UR5, UR37, 0x654, UR5 ;  /* 0x0000065425057896 */ /* 0x000fe20008000005 */
[----:B------:R-:W-:Y:S02]  /*5710*/  SHF.R.S32.HI R55, RZ, 0x18, R55 ;  /* 0x00000018ff377819 */ /* 0x000fe40000011437 */
[----:B------:R-:W-:Y:S01]  /*5720*/  SHF.L.U32 R70, R56, 0x10, RZ ;  /* 0x0000001038467819 */ /* 0x000fe200000006ff */
[----:B---3--:R-:W-:Y:S01]  /*5730*/  IMAD R4, R47, R4, RZ ;  /* 0x000000042f047224 */ /* 0x008fe200078e02ff */
[----:B------:R-:W-:Y:S01]  /*5740*/  PRMT R68, R57, 0x8880, RZ ;  /* 0x0000888039447816 */ /* 0x000fe200000000ff */
[----:B------:R-:W-:Y:S01]  /*5750*/  IMAD R5, R47, R5, RZ ;  /* 0x000000052f057224 */ /* 0x000fe200078e02ff */
[----:B------:R-:W-:Y:S01]  /*5760*/  SHF.L.U32 R67, R57, 0x10, RZ ;  /* 0x0000001039437819 */ /* 0x000fe200000006ff */
[----:B------:R-:W-:Y:S01]  /*5770*/  IMAD R6, R47, R6, RZ ;  /* 0x000000062f067224 */ /* 0x000fe200078e02ff */
[----:B------:R-:W-:Y:S01]  /*5780*/  SYNCS.ARRIVE.TRANS64.RED.A1T0 RZ, [UR5], RZ ;  /* 0x000000ffffff79a7 */ /* 0x000fe20008100405 */
[----:B------:R-:W-:Y:S01]  /*5790*/  IMAD R4, R49, R48, R4 ;  /* 0x0000003031047224 */ /* 0x000fe200078e0204 */
[----:B------:R-:W-:Y:S01]  /*57a0*/  MOV R49, R80 ;  /* 0x0000005000317202 */ /* 0x000fe20000000f00 */
[----:B------:R-:W-:Y:S01]  /*57b0*/  IMAD R7, R47, R7, RZ ;  /* 0x000000072f077224 */ /* 0x000fe200078e02ff */
[----:B------:R-:W-:Y:S01]  /*57c0*/  PRMT R65, R58, 0x8880, RZ ;  /* 0x000088803a417816 */ /* 0x000fe200000000ff */
[-C--:B------:R-:W-:Y:S01]  /*57d0*/  IMAD R5, R50, R48.reuse, R5 ;  /* 0x0000003032057224 */ /* 0x080fe200078e0205 */
[----:B------:R-:W-:Y:S01]  /*57e0*/  SHF.R.S32.HI R50, RZ, 0x18, R79 ;  /* 0x00000018ff327819 */ /* 0x000fe2000001144f */
[----:B------:R-:W-:Y:S01]  /*57f0*/  IMAD R6, R51, R48, R6 ;  /* 0x0000003033067224 */ /* 0x000fe200078e0206 */
[----:B------:R-:W-:Y:S01]  /*5800*/  SHF.R.S32.HI R51, RZ, 0x18, R78 ;  /* 0x00000018ff337819 */ /* 0x000fe2000001144e */
[C---:B------:R-:W-:Y:S01]  /*5810*/  IMAD R8, R47.reuse, R8, RZ ;  /* 0x000000082f087224 */ /* 0x040fe200078e02ff */
[----:B------:R-:W-:Y:S01]  /*5820*/  SHF.R.S32.HI R57, RZ, 0x18, R57 ;  /* 0x00000018ff397819 */ /* 0x000fe20000011439 */
[----:B------:R-:W-:Y:S01]  /*5830*/  IMAD R7, R52, R48, R7 ;  /* 0x0000003034077224 */ /* 0x000fe200078e0207 */
[----:B------:R-:W-:Y:S01]  /*5840*/  SHF.L.U32 R64, R58, 0x10, RZ ;  /* 0x000000103a407819 */ /* 0x000fe200000006ff */
[----:B------:R-:W-:Y:S01]  /*5850*/  IMAD R9, R47, R9, RZ ;  /* 0x000000092f097224 */ /* 0x000fe200078e02ff */
[----:B------:R-:W-:Y:S01]  /*5860*/  PRMT R62, R59, 0x8880, RZ ;  /* 0x000088803b3e7816 */ /* 0x000fe200000000ff */
[----:B------:R-:W-:Y:S01]  /*5870*/  IMAD R10, R47, R10, RZ ;  /* 0x0000000a2f0a7224 */ /* 0x000fe200078e02ff */
[----:B------:R-:W-:Y:S01]  /*5880*/  I2IP.S8.S32.SAT R92, R7, R6, RZ ;  /* 0x00000006075c7239 */ /* 0x000fe200000014ff */
[----:B------:R-:W-:Y:S01]  /*5890*/  IMAD R8, R49, R48, R8 ;  /* 0x0000003031087224 */ /* 0x000fe200078e0208 */
[----:B------:R-:W-:Y:S01]  /*58a0*/  MOV R49, R77 ;  /* 0x0000004d00317202 */ /* 0x000fe20000000f00 */
[----:B------:R-:W-:Y:S01]  /*58b0*/  IMAD R11, R47, R11, RZ ;  /* 0x0000000b2f0b7224 */ /* 0x000fe200078e02ff */
[----:B------:R-:W-:Y:S01]  /*58c0*/  I2IP.S8.S32.SAT R92, R5, R4, R92 ;  /* 0x00000004055c7239 */ /* 0x000fe2000000145c */
[-C--:B------:R-:W-:Y:S01]  /*58d0*/  IMAD R9, R50, R48.reuse, R9 ;  /* 0x0000003032097224 */ /* 0x080fe200078e0209 */
[----:B------:R-:W-:Y:S01]  /*58e0*/  SHF.R.S32.HI R50, RZ, 0x18, R76 ;  /* 0x00000018ff327819 */ /* 0x000fe2000001144c */
[----:B------:R-:W-:Y:S01]  /*58f0*/  IMAD R10, R51, R48, R10 ;  /* 0x00000030330a7224 */ /* 0x000fe200078e020a */
[----:B------:R-:W-:Y:S01]  /*5900*/  MOV R51, R74 ;  /* 0x0000004a00337202 */ /* 0x000fe20000000f00 */
[----:B------:R-:W-:Y:S01]  /*5910*/  IMAD R12, R47, R12, RZ ;  /* 0x0000000c2f0c7224 */ /* 0x000fe200078e02ff */
[----:B------:R-:W-:Y:S01]  /*5920*/  SHF.L.U32 R75, R54, 0x8, RZ ;  /* 0x00000008364b7819 */ /* 0x000fe200000006ff */
[-C--:B------:R-:W-:Y:S01]  /*5930*/  IMAD R11, R53, R48.reuse, R11 ;  /* 0x00000030350b7224 */ /* 0x080fe200078e020b */
[----:B------:R-:W-:Y:S01]  /*5940*/  SHF.R.S32.HI R54, RZ, 0x18, R54 ;  /* 0x00000018ff367819 */ /* 0x000fe20000011436 */
[----:B------:R-:W-:Y:S01]  /*5950*/  IMAD R13, R47, R13, RZ ;  /* 0x0000000d2f0d7224 */ /* 0x000fe200078e02ff */
[----:B------:R-:W-:Y:S01]  /*5960*/  SHF.R.S32.HI R53, RZ, 0x18, R72 ;  /* 0x00000018ff357819 */ /* 0x000fe20000011448 */
[----:B------:R-:W-:Y:S01]  /*5970*/  IMAD R12, R49, R48, R12 ;  /* 0x00000030310c7224 */ /* 0x000fe200078e020c */
[----:B------:R-:W-:Y:S01]  /*5980*/  SHF.R.S32.HI R49, RZ, 0x18, R75 ;  /* 0x00000018ff317819 */ /* 0x000fe2000001144b */
[----:B------:R-:W-:Y:S01]  /*5990*/  IMAD R14, R47, R14, RZ ;  /* 0x0000000e2f0e7224 */ /* 0x000fe200078e02ff */
[----:B------:R-:W-:Y:S01]  /*59a0*/  I2IP.S8.S32.SAT R93, R11, R10, RZ ;  /* 0x0000000a0b5d7239 */ /* 0x000fe200000014ff */
[----:B------:R-:W-:Y:S01]  /*59b0*/  IMAD R15, R47, R15, RZ ;  /* 0x0000000f2f0f7224 */ /* 0x000fe200078e02ff */
[----:B------:R-:W-:Y:S01]  /*59c0*/  SHF.L.U32 R61, R59, 0x10, RZ ;  /* 0x000000103b3d7819 */ /* 0x000fe200000006ff */
[----:B------:R-:W-:Y:S01]  /*59d0*/  IMAD R13, R50, R48, R13 ;  /* 0x00000030320d7224 */ /* 0x000fe200078e020d */
[----:B------:R-:W-:Y:S01]  /*59e0*/  I2IP.S8.S32.SAT R93, R9, R8, R93 ;  /* 0x00000008095d7239 */ /* 0x000fe2000000145d */
[----:B------:R-:W-:Y:S01]  /*59f0*/  IMAD R16, R47, R16, RZ ;  /* 0x000000102f107224 */ /* 0x000fe200078e02ff */
[----:B------:R-:W-:Y:S01]  /*5a00*/  SHF.R.S32.HI R50, RZ, 0x18, R73 ;  /* 0x00000018ff327819 */ /* 0x000fe20000011449 */
[-C--:B------:R-:W-:Y:S01]  /*5a10*/  IMAD R14, R49, R48.reuse, R14 ;  /* 0x00000030310e7224 */ /* 0x080fe200078e020e */
[----:B------:R-:W-:Y:S01]  /*5a20*/  SHF.R.S32.HI R59, RZ, 0x18, R59 ;  /* 0x00000018ff3b7819 */ /* 0x000fe2000001143b */
[C---:B------:R-:W-:Y:S01]  /*5a30*/  IMAD R17, R47.reuse, R17, RZ ;  /* 0x000000112f117224 */ /* 0x040fe200078e02ff */
[----:B------:R-:W-:Y:S01]  /*5a40*/  SHF.L.U32 R69, R56, 0x8, RZ ;  /* 0x0000000838457819 */ /* 0x000fe200000006ff */
[----:B------:R-:W-:Y:S01]  /*5a50*/  IMAD R15, R54, R48, R15 ;  /* 0x00000030360f7224 */ /* 0x000fe200078e020f */
[----:B------:R-:W-:Y:S01]  /*5a60*/  SHF.R.S32.HI R56, RZ, 0x18, R56 ;  /* 0x00000018ff387819 */ /* 0x000fe20000011438 */
[----:B------:R-:W-:Y:S01]  /*5a70*/  IMAD R18, R47, R18, RZ ;  /* 0x000000122f127224 */ /* 0x000fe200078e02ff */
[----:B------:R-:W-:Y:S01]  /*5a80*/  SHF.L.U32 R63, R58, 0x8, RZ ;  /* 0x000000083a3f7819 */ /* 0x000fe200000006ff */
[----:B------:R-:W-:Y:S01]  /*5a90*/  IMAD R16, R51, R48, R16 ;  /* 0x0000003033107224 */ /* 0x000fe200078e0210 */
[----:B------:R-:W-:Y:S01]  /*5aa0*/  I2IP.S8.S32.SAT R94, R15, R14, RZ ;  /* 0x0000000e0f5e7239 */ /* 0x000fe200000014ff */
[----:B------:R-:W-:Y:S01]  /*5ab0*/  IMAD R19, R47, R19, RZ ;  /* 0x000000132f137224 */ /* 0x000fe200078e02ff */
[----:B------:R-:W-:Y:S01]  /*5ac0*/  SHF.R.S32.HI R51, RZ, 0x18, R70 ;  /* 0x00000018ff337819 */ /* 0x000fe20000011446 */
[----:B------:R-:W-:Y:S01]  /*5ad0*/  IMAD R17, R50, R48, R17 ;  /* 0x0000003032117224 */ /* 0x000fe200078e0211 */
[----:B------:R-:W-:Y:S01]  /*5ae0*/  I2IP.S8.S32.SAT R94, R13, R12, R94 ;  /* 0x0000000c0d5e7239 */ /* 0x000fe2000000145e */
[----:B------:R-:W-:Y:S01]  /*5af0*/  IMAD R0, R47, R20, RZ ;  /* 0x000000142f007224 */ /* 0x000fe200078e02ff */
[----:B------:R-:W-:Y:S01]  /*5b00*/  SHF.R.S32.HI R50, RZ, 0x18, R69 ;  /* 0x00000018ff327819 */ /* 0x000fe20000011445 */
[-C--:B------:R-:W-:Y:S01]  /*5b10*/  IMAD R18, R53, R48.reuse, R18 ;  /* 0x0000003035127224 */ /* 0x080fe200078e0212 */
[----:B------:R-:W-:Y:S01]  /*5b20*/  SHF.R.S32.HI R58, RZ, 0x18, R58 ;  /* 0x00000018ff3a7819 */ /* 0x000fe2000001143a */
[----:B------:R-:W-:Y:S01]  /*5b30*/  IMAD.MOV.U32 R49, RZ, RZ, R71 ;  /* 0x000000ffff317224 */ /* 0x000fe200078e0047 */
[----:B------:R-:W-:Y:S01]  /*5b40*/  SHF.R.S32.HI R53, RZ, 0x18, R60 ;  /* 0x00000018ff357819 */ /* 0x000fe2000001143c */
[----:B------:R-:W-:Y:S02]  /*5b50*/  IMAD R2, R47, R21, RZ ;  /* 0x000000152f027224 */ /* 0x000fe400078e02ff */
[----:B------:R-:W-:Y:S02]  /*5b60*/  IMAD R19, R55, R48, R19 ;  /* 0x0000003037137224 */ /* 0x000fe400078e0213 */
[----:B------:R-:W-:Y:S02]  /*5b70*/  IMAD R3, R47, R22, RZ ;  /* 0x000000162f037224 */ /* 0x000fe400078e02ff */
[----:B------:R-:W-:Y:S01]  /*5b80*/  IMAD R0, R49, R48, R0 ;  /* 0x0000003031007224 */ /* 0x000fe200078e0200 */
[----:B------:R-:W-:Y:S01]  /*5b90*/  I2IP.S8.S32.SAT R95, R19, R18, RZ ;  /* 0x00000012135f7239 */ /* 0x000fe200000014ff */
[----:B------:R-:W-:Y:S01]  /*5ba0*/  IMAD R23, R47, R23, RZ ;  /* 0x000000172f177224 */ /* 0x000fe200078e02ff */
[----:B------:R-:W-:Y:S01]  /*5bb0*/  MOV R49, R68 ;  /* 0x0000004400317202 */ /* 0x000fe20000000f00 */
[----:B------:R-:W-:Y:S01]  /*5bc0*/  IMAD R2, R51, R48, R2 ;  /* 0x0000003033027224 */ /* 0x000fe200078e0202 */
[----:B------:R-:W-:Y:S01]  /*5bd0*/  I2IP.S8.S32.SAT R95, R17, R16, R95 ;  /* 0x00000010115f7239 */ /* 0x000fe2000000145f */
[C---:B------:R-:W-:Y:S01]  /*5be0*/  IMAD R20, R47.reuse, R24, RZ ;  /* 0x000000182f147224 */ /* 0x040fe200078e02ff */
[----:B------:R-:W-:Y:S01]  /*5bf0*/  SHF.R.S32.HI R51, RZ, 0x18, R66 ;  /* 0x00000018ff337819 */ /* 0x000fe20000011442 */
[-C--:B------:R-:W-:Y:S01]  /*5c00*/  IMAD R3, R50, R48.reuse, R3 ;  /* 0x0000003032037224 */ /* 0x080fe200078e0203 */
[----:B------:R-:W-:Y:S01]  /*5c10*/  SHF.R.S32.HI R50, RZ, 0x18, R67 ;  /* 0x00000018ff327819 */ /* 0x000fe20000011443 */
[C---:B------:R-:W-:Y:S01]  /*5c20*/  IMAD R21, R47.reuse, R25, RZ ;  /* 0x000000192f157224 */ /* 0x040fe200078e02ff */
[----:B------:R1:W-:Y:S01]  /*5c30*/  STS.128 [R105+UR43+0x1200], R92 ;  /* 0x0012005c69007988 */ /* 0x0003e20008000c2b */
[----:B------:R-:W-:Y:S02]  /*5c40*/  IMAD R23, R56, R48, R23 ;  /* 0x0000003038177224 */ /* 0x000fe400078e0217 */
[----:B------:R-:W-:Y:S02]  /*5c50*/  IMAD R22, R47, R26, RZ ;  /* 0x0000001a2f167224 */ /* 0x000fe400078e02ff */
[-C--:B------:R-:W-:Y:S01]  /*5c60*/  IMAD R20, R49, R48.reuse, R20 ;  /* 0x0000003031147224 */ /* 0x080fe200078e0214 */
[----:B------:R-:W-:Y:S01]  /*5c70*/  I2IP.S8.S32.SAT R115, R23, R3, RZ ;  /* 0x0000000317737239 */ /* 0x000fe200000014ff */
[C---:B------:R-:W-:Y:S01]  /*5c80*/  IMAD R27, R47.reuse, R27, RZ ;  /* 0x0000001b2f1b7224 */ /* 0x040fe200078e02ff */
[----:B------:R-:W-:Y:S01]  /*5c90*/  MOV R49, R65 ;  /* 0x0000004100317202 */ /* 0x000fe20000000f00 */
[----:B------:R-:W-:Y:S01]  /*5ca0*/  IMAD R21, R50, R48, R21 ;  /* 0x0000003032157224 */ /* 0x000fe200078e0215 */
[----:B------:R-:W-:Y:S01]  /*5cb0*/  I2IP.S8.S32.SAT R116, R2, R0, R115 ;  /* 0x0000000002747239 */ /* 0x000fe20000001473 */
[----:B------:R-:W-:Y:S01]  /*5cc0*/  IMAD R24, R47, R28, RZ ;  /* 0x0000001c2f187224 */ /* 0x000fe200078e02ff */
[----:B------:R-:W-:Y:S01]  /*5cd0*/  SHF.R.S32.HI R50, RZ, 0x18, R64 ;  /* 0x00000018ff327819 */ /* 0x000fe20000011440 */
[----:B------:R-:W-:Y:S01]  /*5ce0*/  IMAD R22, R51, R48, R22 ;  /* 0x0000003033167224 */ /* 0x000fe200078e0216 */
[----:B------:R-:W-:Y:S01]  /*5cf0*/  MOV R51, R62 ;  /* 0x0000003e00337202 */ /* 0x000fe20000000f00 */
[-C--:B------:R-:W-:Y:S02]  /*5d00*/  IMAD R27, R57, R48.reuse, R27 ;  /* 0x00000030391b7224 */ /* 0x080fe400078e021b */
[----:B------:R-:W-:Y:S02]  /*5d10*/  IMAD R25, R47, R29, RZ ;  /* 0x0000001d2f197224 */ /* 0x000fe400078e02ff */
[----:B------:R-:W-:Y:S01]  /*5d20*/  IMAD R24, R49, R48, R24 ;  /* 0x0000003031187224 */ /* 0x000fe200078e0218 */
[----:B------:R-:W-:Y:S01]  /*5d30*/  SHF.R.S32.HI R49, RZ, 0x18, R63 ;  /* 0x00000018ff317819 */ /* 0x000fe2000001143f */
[----:B------:R-:W-:Y:S01]  /*5d40*/  IMAD R26, R47, R30, RZ ;  /* 0x0000001e2f1a7224 */ /* 0x000fe200078e02ff */
[----:B------:R-:W-:Y:S01]  /*5d50*/  I2IP.S8.S32.SAT R117, R27, R22, RZ ;  /* 0x000000161b757239 */ /* 0x000fe200000014ff */
[C---:B------:R-:W-:Y:S02]  /*5d60*/  IMAD R31, R47.reuse, R31, RZ ;  /* 0x0000001f2f1f7224 */ /* 0x040fe400078e02ff */
[----:B------:R-:W-:Y:S01]  /*5d70*/  IMAD R25, R50, R48, R25 ;  /* 0x0000003032197224 */ /* 0x000fe200078e0219 */
[----:B------:R-:W-:Y:S01]  /*5d80*/  SHF.R.S32.HI R50, RZ, 0x18, R61 ;  /* 0x00000018ff327819 */ /* 0x000fe2000001143d */
[----:B------:R-:W-:Y:S01]  /*5d90*/  IMAD R28, R47, R32, RZ ;  /* 0x000000202f1c7224 */ /* 0x000fe200078e02ff */
[----:B------:R-:W-:Y:S01]  /*5da0*/  I2IP.S8.S32.SAT R117, R21, R20, R117 ;  /* 0x0000001415757239 */ /* 0x000fe20000001475 */
[-C--:B------:R-:W-:Y:S02]  /*5db0*/  IMAD R26, R49, R48.reuse, R26 ;  /* 0x00000030311a7224 */ /* 0x080fe400078e021a */
[----:B------:R-:W-:Y:S02]  /*5dc0*/  IMAD R29, R47, R33, RZ ;  /* 0x000000212f1d7224 */ /* 0x000fe400078e02ff */
[-C--:B------:R-:W-:Y:S02]  /*5dd0*/  IMAD R31, R58, R48.reuse, R31 ;  /* 0x000000303a1f7224 */ /* 0x080fe400078e021f */
[----:B------:R-:W-:Y:S02]  /*5de0*/  IMAD R28, R51, R48, R28 ;  /* 0x00000030331c7224 */ /* 0x000fe400078e021c */
[----:B------:R-:W-:Y:S01]  /*5df0*/  IMAD R30, R47, R34, RZ ;  /* 0x000000222f1e7224 */ /* 0x000fe200078e02ff */
[----:B------:R-:W-:Y:S01]  /*5e00*/  I2IP.S8.S32.SAT R114, R31, R26, RZ ;  /* 0x0000001a1f727239 */ /* 0x000fe200000014ff */
[----:B------:R-:W-:Y:S02]  /*5e10*/  IMAD R29, R50, R48, R29 ;  /* 0x00000030321d7224 */ /* 0x000fe400078e021d */
[----:B------:R-:W-:Y:S01]  /*5e20*/  IMAD R35, R47, R35, RZ ;  /* 0x000000232f237224 */ /* 0x000fe200078e02ff */
[----:B------:R-:W-:Y:S01]  /*5e30*/  I2IP.S8.S32.SAT R118, R25, R24, R114 ;  /* 0x0000001819767239 */ /* 0x000fe20000001472 */
[-C--:B------:R-:W-:Y:S01]  /*5e40*/  IMAD R30, R53, R48.reuse, R30 ;  /* 0x00000030351e7224 */ /* 0x080fe200078e021e */
[----:B------:R-:W-:Y:S01]  /*5e50*/  IADD3 R114, PT, PT, R44, 0x1, RZ ;  /* 0x000000012c727810 */ /* 0x000fe20007ffe0ff */
[----:B------:R-:W-:Y:S05]  /*5e60*/  IMAD R35, R59, R48, R35 ;  /* 0x000000303b237224 */ /* 0x000fea00078e0223 */
[----:B------:R-:W-:Y:S04]  /*5e70*/  I2IP.S8.S32.SAT R120, R35, R30, RZ ;  /* 0x0000001e23787239 */ /* 0x000fe800000014ff */
[----:B------:R-:W-:Y:S05]  /*5e80*/  I2IP.S8.S32.SAT R119, R29, R28, R120 ;  /* 0x0000001c1d777239 */ /* 0x000fea0000001478 */
[----:B------:R1:W-:Y:S01]  /*5e90*/  STS.128 [R104+0x1010], R116 ;  /* 0x0010107468007388 */ /* 0x0003e20000000c00 */
[----:B------:R-:W-:Y:S01]  /*5ea0*/  @!PT LDS RZ, [RZ] ;  /* 0x00000000fffff984 */ /* 0x000fe20000000800 */
[----:B------:R-:W-:Y:S01]  /*5eb0*/  @!PT LDS RZ, [RZ] ;  /* 0x00000000fffff984 */ /* 0x000fe20000000800 */
[----:B------:R-:W-:Y:S01]  /*5ec0*/  @!PT LDS RZ, [RZ] ;  /* 0x00000000fffff984 */ /* 0x000fe20000000800 */
[----:B------:R-:W-:Y:S01]  /*5ed0*/  @!PT LDS RZ, [RZ] ;  /* 0x00000000fffff984 */ /* 0x000fe20000000800 */
[----:B------:R3:W-:Y:S07]  /*5ee0*/  MEMBAR.ALL.CTA ;  /* 0x0000000000007992 */ /* 0x0007ee0000008000 */
[----:B---3--:R-:W3:Y:S02]  /*5ef0*/  FENCE.VIEW.ASYNC.S ;  /* 0x00000000000073c6 */ /* 0x008ee40000000000 */
[----:B---3--:R-:W-:Y:S06]  /*5f00*/  BAR.SYNC.DEFER_BLOCKING 0x1, 0x80 ;  /* 0x0042000000007b1d */ /* 0x008fec0000010000 */
[----:B------:R-:W-:Y:S05]  /*5f10*/  @P0 BRA `(.L_x_93) ;  /* 0x0000000000340947 */ /* 0x000fea0003800000 */
[----:B------:R-:W-:Y:S01]  /*5f20*/  UIADD3 UR12, UPT, UPT, UR43, 0x1200, URZ ;  /* 0x000012002b0c7890 */ /* 0x000fe2000fffe0ff */
[----:B------:R-:W-:Y:S01]  /*5f30*/  R2UR UR9, R97 ;  /* 0x00000000610972ca */ /* 0x000fe200000e0000 */
[----:B------:R-:W-:Y:S01]  /*5f40*/  UIADD3 UR10, UP0, UPT, UR46, 0x680, URZ ;  /* 0x000006802e0a7890 */ /* 0x000fe2000ff1e0ff */
[----:B------:R-:W-:Y:S01]  /*5f50*/  R2UR UR8, R99 ;  /* 0x00000000630872ca */ /* 0x000fe200000e0000 */
[----:B------:R-:W-:Y:S02]  /*5f60*/  UMOV UR7, UR36 ;  /* 0x0000002400077c82 */ /* 0x000fe40008000000 */
[----:B------:R-:W-:Y:S01]  /*5f70*/  IMAD.U32 R111, RZ, RZ, UR12 ;  /* 0x0000000cff6f7e24 */ /* 0x000fe2000f8e00ff */
[----:B------:R-:W-:Y:S04]  /*5f80*/  UIADD3.X UR11, UPT, UPT, URZ, UR47, URZ, UP0, !UPT ;  /* 0x0000002fff0b7290 */ /* 0x000fe800087fe4ff */
[----:B------:R-:W-:Y:S03]  /*5f90*/  R2UR UR4, R111 ;  /* 0x000000006f0472ca */ /* 0x000fe600000e0000 */
[----:B------:R-:W-:Y:S02]  /*5fa0*/  USHF.L.U32 UR5, UR9, 0x6, URZ ;  /* 0x0000000609057899 */ /* 0x000fe400080006ff */
[----:B------:R-:W-:Y:S09]  /*5fb0*/  USHF.L.U32 UR6, UR8, 0x6, URZ ;  /* 0x0000000608067899 */ /* 0x000ff200080006ff */
[----:B------:R3:W-:Y:S01]  /*5fc0*/  UTMASTG.3D [UR4], [UR10] ;  /* 0x000000040a0073b5 */ /* 0x0007e20008010000 */
[----:B------:R0:W-:Y:S01]  /*5fd0*/  UTMACMDFLUSH ;  /* 0x00000000000079b7 */ /* 0x0001e20000000000 */
[----:B---3--:R-:W-:Y:S04]  /*5fe0*/  DEPBAR.LE SB0, 0x0 ;  /* 0x000080000000791a */ /* 0x008fe80000000000 */
.L_x_93:
[----:B------:R-:W-:Y:S05]  /*5ff0*/  BSYNC.RECONVERGENT B0 ;  /* 0x0000000000007941 */ /* 0x000fea0003800200 */
.L_x_92:
[----:B------:R-:W-:Y:S01]  /*6000*/  BAR.SYNC.DEFER_BLOCKING 0x1, 0x80 ;  /* 0x0042000000007b1d */ /* 0x000fe20000010000 */
[----:B------:R-:W-:Y:S01]  /*6010*/  ISETP.NE.AND P2, PT, R112, RZ, PT ;  /* 0x000000ff7000720c */ /* 0x000fe20003f45270 */
[----:B------:R-:W-:Y:S01]  /*6020*/  IMAD.IADD R97, R43, 0x1, R81 ;  /* 0x000000012b617824 */ /* 0x000fe200078e0251 */
[----:B------:R-:W-:Y:S01]  /*6030*/  ISETP.NE.AND P0, PT, R113, 0x2, PT ;  /* 0x000000027100780c */ /* 0x000fe20003f05270 */
[----:B------:R-:W-:Y:S01]  /*6040*/  IMAD.IADD R99, R45, 0x1, R96 ;  /* 0x000000012d637824 */ /* 0x000fe200078e0260 */
[----:B------:R-:W-:Y:S02]  /*6050*/  ISETP.NE.AND P1, PT, R114, 0x4, PT ;  /* 0x000000047200780c */ /* 0x000fe40003f25270 */
[----:B------:R-:W-:Y:S02]  /*6060*/  SEL R0, RZ, 0x1, P0 ;  /* 0x00000001ff007807 */ /* 0x000fe40000000000 */
[----:B------:R-:W-:Y:S02]  /*6070*/  SEL R3, RZ, 0x1, P1 ;  /* 0x00000001ff037807 */ /* 0x000fe40000800000 */
[----:B------:R-:W-:Y:S02]  /*6080*/  LOP3.LUT R109, R109, R0, RZ, 0x3c, !PT ;  /* 0x000000006d6d7212 */ /* 0x000fe400078e3cff */
[----:B------:R-:W-:Y:S02]  /*6090*/  LOP3.LUT R110, R110, R3, RZ, 0x3c, !PT ;  /* 0x000000036e6e7212 */ /* 0x000fe400078e3cff */
[----:B------:R-:W-:Y:S02]  /*60a0*/  @P2 R2UR UR36, R107 ;  /* 0x000000006b2422ca */ /* 0x000fe400000e0000 */
[----:B------:R-:W-:Y:S02]  /*60b0*/  SEL R113, R113, RZ, P0 ;  /* 0x000000ff71717207 */ /* 0x000fe40000000000 */
[----:B------:R-:W-:Y:S01]  /*60c0*/  SEL R44, R114, RZ, P1 ;  /* 0x000000ff722c7207 */ /* 0x000fe20000800000 */
[----:B------:R-:W-:Y:S10]  /*60d0*/  @P2 BRA `(.L_x_94) ;  /* 0xffffffe400682947 */ /* 0x000ff4000383ffff */
[----:B------:R-:W-:Y:S05]  /*60e0*/  EXIT ;  /* 0x000000000000794d */ /* 0x000fea0003800000 */
.L_x_19:
[----:B--2---:R2:W1:Y:S02]  /*60f0*/  SYNCS.PHASECHK.TRANS64.TRYWAIT P0, [R3+URZ+0xd0], R2 ;  /* 0x0000d002030075a7 */ /* 0x00446400080011ff */
[----:B-1----:R-:W-:Y:S05]  /*6100*/  @!P0 NANOSLEEP.SYNCS 0x989680 ;  /* 0x009896800000895d */ /* 0x002fea0003900000 */
[----:B------:R-:W1:Y:S02]  /*6110*/  @!P0 SYNCS.PHASECHK.TRANS64 P0, [R3+URZ+0xd0], R2 ;  /* 0x0000d002030085a7 */ /* 0x000e6400080010ff */
[----:B-1----:R-:W-:Y:S05]  /*6120*/  @!P0 BRA `(.L_x_19) ;  /* 0xfffffffc00f08947 */ /* 0x002fea000383ffff */
[----:B------:R-:W-:Y:S05]  /*6130*/  BRA `(.L_x_95) ;  /* 0xffffffb400107947 */ /* 0x000fea000383ffff */
.L_x_22:
[----:B-1----:R-:W-:-:S07]  /*6140*/  MOV R2, UR33 ;  /* 0x0000002100027c02 */ /* 0x002fce0008000f00 */
.L_x_96:
[----:B-1----:R1:W2:Y:S02]  /*6150*/  SYNCS.PHASECHK.TRANS64.TRYWAIT P0, [R2+URZ+0x20], R5 ;  /* 0x00002005020075a7 */ /* 0x0022a400080011ff */
[----:B--2---:R-:W-:Y:S05]  /*6160*/  @!P0 NANOSLEEP.SYNCS 0x989680 ;  /* 0x009896800000895d */ /* 0x004fea0003900000 */
[----:B------:R-:W2:Y:S02]  /*6170*/  @!P0 SYNCS.PHASECHK.TRANS64 P0, [R2+URZ+0x20], R5 ;  /* 0x00002005020085a7 */ /* 0x000ea400080010ff */
[----:B--2---:R-:W-:Y:S05]  /*6180*/  @!P0 BRA `(.L_x_96) ;  /* 0xfffffffc00f08947 */ /* 0x004fea000383ffff */
[----:B------:R-:W-:Y:S05]  /*6190*/  BRA `(.L_x_21) ;  /* 0xffffffb400607947 */ /* 0x000fea000383ffff */
.L_x_28:
[----:B-1----:R-:W-:-:S07]  /*61a0*/  MOV R2, UR17 ;  /* 0x0000001100027c02 */ /* 0x002fce0008000f00 */
.L_x_97:
[----:B-1----:R1:W2:Y:S02]  /*61b0*/  SYNCS.PHASECHK.TRANS64.TRYWAIT P0, [R2+URZ+0x20], R5 ;  /* 0x00002005020075a7 */ /* 0x0022a400080011ff */
[----:B--2---:R-:W-:Y:S05]  /*61c0*/  @!P0 NANOSLEEP.SYNCS 0x989680 ;  /* 0x009896800000895d */ /* 0x004fea0003900000 */
[----:B------:R-:W2:Y:S02]  /*61d0*/  @!P0 SYNCS.PHASECHK.TRANS64 P0, [R2+URZ+0x20], R5 ;  /* 0x00002005020085a7 */ /* 0x000ea400080010ff */
[----:B--2---:R-:W-:Y:S05]  /*61e0*/  @!P0 BRA `(.L_x_97) ;  /* 0xfffffffc00f08947 */ /* 0x004fea000383ffff */
[----:B------:R-:W-:Y:S05]  /*61f0*/  BRA `(.L_x_27) ;  /* 0xffffffb800047947 */ /* 0x000fea000383ffff */
.L_x_32:
[----:B-1----:R1:W2:Y:S02]  /*6200*/  SYNCS.PHASECHK.TRANS64.TRYWAIT P0, [R2+URZ+0x60], R3 ;  /* 0x00006003020075a7 */ /* 0x0022a400080011ff */
[----:B--2---:R-:W-:Y:S05]  /*6210*/  @!P0 NANOSLEEP.SYNCS 0x989680 ;  /* 0x009896800000895d */ /* 0x004fea0003900000 */
[----:B------:R-:W2:Y:S02]  /*6220*/  @!P0 SYNCS.PHASECHK.TRANS64 P0, [R2+URZ+0x60], R3 ;  /* 0x00006003020085a7 */ /* 0x000ea400080010ff */
[----:B--2---:R-:W-:Y:S05]  /*6230*/  @!P0 BRA `(.L_x_32) ;  /* 0xfffffffc00f08947 */ /* 0x004fea000383ffff */
[----:B------:R-:W-:Y:S05]  /*6240*/  BRA `(.L_x_98) ;  /* 0xffffffb800907947 */ /* 0x000fea000383ffff */
.L_x_36:
[----:B----4-:R-:W-:-:S07]  /*6250*/  MOV R0, UR5 ;  /* 0x0000000500007c02 */ /* 0x010fce0008000f00 */
.L_x_99:
[----:B-1----:R1:W2:Y:S02]  /*6260*/  SYNCS.PHASECHK.TRANS64.TRYWAIT P0, [R0+URZ], R3 ;  /* 0x00000003000075a7 */ /* 0x0022a400080011ff */
[----:B--2---:R-:W-:Y:S05]  /*6270*/  @!P0 NANOSLEEP.SYNCS 0x989680 ;  /* 0x009896800000895d */ /* 0x004fea0003900000 */
[----:B------:R-:W2:Y:S02]  /*6280*/  @!P0 SYNCS.PHASECHK.TRANS64 P0, [R0+URZ], R3 ;  /* 0x00000003000085a7 */ /* 0x000ea400080010ff */
[----:B--2---:R-:W-:Y:S05]  /*6290*/  @!P0 BRA `(.L_x_99) ;  /* 0xfffffffc00f08947 */ /* 0x004fea000383ffff */
[----:B------:R-:W-:Y:S05]  /*62a0*/  BRA `(.L_x_100) ;  /* 0xffffffc000007947 */ /* 0x000fea000383ffff */
.L_x_37:
[----:B----4-:R-:W-:-:S07]  /*62b0*/  MOV R0, UR5 ;  /* 0x0000000500007c02 */ /* 0x010fce0008000f00 */
.L_x_101:
[----:B-1----:R1:W2:Y:S02]  /*62c0*/  SYNCS.PHASECHK.TRANS64.TRYWAIT P0, [R0+URZ], R3 ;  /* 0x00000003000075a7 */ /* 0x0022a400080011ff */
[----:B--2---:R-:W-:Y:S05]  /*62d0*/  @!P0 NANOSLEEP.SYNCS 0x989680 ;  /* 0x009896800000895d */ /* 0x004fea0003900000 */
[----:B------:R-:W2:Y:S02]  /*62e0*/  @!P0 SYNCS.PHASECHK.TRANS64 P0, [R0+URZ], R3 ;  /* 0x00000003000085a7 */ /* 0x000ea400080010ff */
[----:B--2---:R-:W-:Y:S05]  /*62f0*/  @!P0 BRA `(.L_x_101) ;  /* 0xfffffffc00f08947 */ /* 0x004fea000383ffff */
[----:B------:R-:W-:Y:S05]  /*6300*/  BRA `(.L_x_102) ;  /* 0xffffffc0000c7947 */ /* 0x000fea000383ffff */
.L_x_38:
[----:B----4-:R-:W-:-:S07]  /*6310*/  MOV R0, UR5 ;  /* 0x0000000500007c02 */ /* 0x010fce0008000f00 */
.L_x_103:
[----:B-1----:R1:W2:Y:S02]  /*6320*/  SYNCS.PHASECHK.TRANS64.TRYWAIT P0, [R0+URZ], R3 ;  /* 0x00000003000075a7 */ /* 0x0022a400080011ff */
[----:B--2---:R-:W-:Y:S05]  /*6330*/  @!P0 NANOSLEEP.SYNCS 0x989680 ;  /* 0x009896800000895d */ /* 0x004fea0003900000 */
[----:B------:R-:W2:Y:S02]  /*6340*/  @!P0 SYNCS.PHASECHK.TRANS64 P0, [R0+URZ], R3 ;  /* 0x00000003000085a7 */ /* 0x000ea400080010ff */
[----:B--2---:R-:W-:Y:S05]  /*6350*/  @!P0 BRA `(.L_x_103) ;  /* 0xfffffffc00f08947 */ /* 0x004fea000383ffff */
[----:B------:R-:W-:Y:S05]  /*6360*/  BRA `(.L_x_104) ;  /* 0xffffffc000187947 */ /* 0x000fea000383ffff */
.L_x_41:
[----:B-1----:R1:W2:Y:S02]  /*6370*/  SYNCS.PHASECHK.TRANS64.TRYWAIT P0, [R0+URZ+0xc0], R5 ;  /* 0x0000c005000075a7 */ /* 0x0022a400080011ff */
[----:B--2---:R-:W-:Y:S05]  /*6380*/  @!P0 NANOSLEEP.SYNCS 0x989680 ;  /* 0x009896800000895d */ /* 0x004fea0003900000 */
[----:B------:R-:W2:Y:S02]  /*6390*/  @!P0 SYNCS.PHASECHK.TRANS64 P0, [R0+URZ+0xc0], R5 ;  /* 0x0000c005000085a7 */ /* 0x000ea400080010ff */
[----:B--2---:R-:W-:Y:S05]  /*63a0*/  @!P0 BRA `(.L_x_41) ;  /* 0xfffffffc00f08947 */ /* 0x004fea000383ffff */
[----:B------:R-:W-:Y:S05]  /*63b0*/  BRA `(.L_x_105) ;  /* 0xffffffc000747947 */ /* 0x000fea000383ffff */
.L_x_42:
[----:B------:R-:W-:-:S07]  /*63c0*/  MOV R0, UR5 ;  /* 0x0000000500007c02 */ /* 0x000fce0008000f00 */
.L_x_106:
[----:B-1----:R1:W2:Y:S02]  /*63d0*/  SYNCS.PHASECHK.TRANS64.TRYWAIT P0, [R0+URZ+0x70], R5 ;  /* 0x00007005000075a7 */ /* 0x0022a400080011ff */
[----:B--2---:R-:W-:Y:S05]  /*63e0*/  @!P0 NANOSLEEP.SYNCS 0x989680 ;  /* 0x009896800000895d */ /* 0x004fea0003900000 */
[----:B------:R-:W2:Y:S02]  /*63f0*/  @!P0 SYNCS.PHASECHK.TRANS64 P0, [R0+URZ+0x70], R5 ;  /* 0x00007005000085a7 */ /* 0x000ea400080010ff */
[----:B--2---:R-:W-:Y:S05]  /*6400*/  @!P0 BRA `(.L_x_106) ;  /* 0xfffffffc00f08947 */ /* 0x004fea000383ffff */
[----:B------:R-:W-:Y:S05]  /*6410*/  BRA `(.L_x_107) ;  /* 0xffffffc000847947 */ /* 0x000fea000383ffff */
.L_x_43:
[----:B-1----:R1:W2:Y:S02]  /*6420*/  SYNCS.PHASECHK.TRANS64.TRYWAIT P1, [R0+URZ+0x60], R5 ;  /* 0x00006005000075a7 */ /* 0x0022a400080211ff */
[----:B--2---:R-:W-:Y:S05]  /*6430*/  @!P1 NANOSLEEP.SYNCS 0x989680 ;  /* 0x009896800000995d */ /* 0x004fea0003900000 */
[----:B------:R-:W2:Y:S02]  /*6440*/  @!P1 SYNCS.PHASECHK.TRANS64 P1, [R0+URZ+0x60], R5 ;  /* 0x00006005000095a7 */ /* 0x000ea400080210ff */
[----:B--2---:R-:W-:Y:S05]  /*6450*/  @!P1 BRA `(.L_x_43) ;  /* 0xfffffffc00f09947 */ /* 0x004fea000383ffff */
[----:B------:R-:W-:Y:S05]  /*6460*/  BRA `(.L_x_108) ;  /* 0xffffffc000b47947 */ /* 0x000fea000383ffff */
.L_x_46:
[----:B------:R-:W-:-:S07]  /*6470*/  MOV R0, UR5 ;  /* 0x0000000500007c02 */ /* 0x000fce0008000f00 */
.L_x_109:
[----:B-1----:R1:W2:Y:S02]  /*6480*/  SYNCS.PHASECHK.TRANS64.TRYWAIT P0, [R0+URZ+0x70], R3 ;  /* 0x00007003000075a7 */ /* 0x0022a400080011ff */
[----:B--2---:R-:W-:Y:S05]  /*6490*/  @!P0 NANOSLEEP.SYNCS 0x989680 ;  /* 0x009896800000895d */ /* 0x004fea0003900000 */
[----:B------:R-:W2:Y:S02]  /*64a0*/  @!P0 SYNCS.PHASECHK.TRANS64 P0, [R0+URZ+0x70], R3 ;  /* 0x00007003000085a7 */ /* 0x000ea400080010ff */
[----:B--2---:R-:W-:Y:S05]  /*64b0*/  @!P0 BRA `(.L_x_109) ;  /* 0xfffffffc00f08947 */ /* 0x004fea000383ffff */
[----:B------:R-:W-:Y:S05]  /*64c0*/  BRA `(.L_x_45) ;  /* 0xffffffc400087947 */ /* 0x000fea000383ffff */
.L_x_53:
[----:B-1----:R1:W2:Y:S02]  /*64d0*/  SYNCS.PHASECHK.TRANS64.TRYWAIT P1, [R0+URZ+0x60], R5 ;  /* 0x00006005000075a7 */ /* 0x0022a400080211ff */
[----:B--2---:R-:W-:Y:S05]  /*64e0*/  @!P1 NANOSLEEP.SYNCS 0x989680 ;  /* 0x009896800000995d */ /* 0x004fea0003900000 */
[----:B------:R-:W2:Y:S02]  /*64f0*/  @!P1 SYNCS.PHASECHK.TRANS64 P1, [R0+URZ+0x60], R5 ;  /* 0x00006005000095a7 */ /* 0x000ea400080210ff */
[----:B--2---:R-:W-:Y:S05]  /*6500*/  @!P1 BRA `(.L_x_53) ;  /* 0xfffffffc00f09947 */ /* 0x004fea000383ffff */
[----:B------:R-:W-:Y:S05]  /*6510*/  BRA `(.L_x_110) ;  /* 0xffffffc800687947 */ /* 0x000fea000383ffff */
.L_x_54:
[----:B------:R-:W-:-:S07]  /*6520*/  MOV R3, UR8 ;  /* 0x0000000800037c02 */ /* 0x000fce0008000f00 */
.L_x_111:
[----:B-1----:R1:W2:Y:S02]  /*6530*/  SYNCS.PHASECHK.TRANS64.TRYWAIT P0, [R3+URZ+0xa0], R0 ;  /* 0x0000a000030075a7 */ /* 0x0022a400080011ff */
[----:B--2---:R-:W-:Y:S05]  /*6540*/  @!P0 NANOSLEEP.SYNCS 0x989680 ;  /* 0x009896800000895d */ /* 0x004fea0003900000 */
[----:B------:R-:W2:Y:S02]  /*6550*/  @!P0 SYNCS.PHASECHK.TRANS64 P0, [R3+URZ+0xa0], R0 ;  /* 0x0000a000030085a7 */ /* 0x000ea400080010ff */
[----:B--2---:R-:W-:Y:S05]  /*6560*/  @!P0 BRA `(.L_x_111) ;  /* 0xfffffffc00f08947 */ /* 0x004fea000383ffff */
[----:B------:R-:W-:Y:S05]  /*6570*/  BRA `(.L_x_112) ;  /* 0xffffffc800b87947 */ /* 0x000fea000383ffff */
.L_x_57:
[----:B------:R-:W-:Y:S07]  /*6580*/  MOV R0, UR7 ;  /* 0x0000000700007c02 */ /* 0x000fee0008000f00 */
.L_x_113:
[----:B-1----:R1:W2:Y:S02]  /*6590*/  SYNCS.PHASECHK.TRANS64.TRYWAIT P0, [R0+URZ], R3 ;  /* 0x00000003000075a7 */ /* 0x0022a400080011ff */
[----:B--2---:R-:W-:Y:S05]  /*65a0*/  @!P0 NANOSLEEP.SYNCS 0x989680 ;  /* 0x009896800000895d */ /* 0x004fea0003900000 */
[----:B------:R-:W2:Y:S02]  /*65b0*/  @!P0 SYNCS.PHASECHK.TRANS64 P0, [R0+URZ], R3 ;  /* 0x00000003000085a7 */ /* 0x000ea400080010ff */
[----:B--2---:R-:W-:Y:S05]  /*65c0*/  @!P0 BRA `(.L_x_113) ;  /* 0xfffffffc00f08947 */ /* 0x004fea000383ffff */
[----:B------:R-:W-:Y:S05]  /*65d0*/  BRA `(.L_x_56) ;  /* 0xffffffc800d47947 */ /* 0x000fea000383ffff */
.L_x_60:
[----:B------:R-:W-:-:S07]  /*65e0*/  MOV R0, UR5 ;  /* 0x0000000500007c02 */ /* 0x000fce0008000f00 */
.L_x_114:
[----:B--2---:R2:W3:Y:S02]  /*65f0*/  SYNCS.PHASECHK.TRANS64.TRYWAIT P0, [R0+URZ], R3 ;  /* 0x00000003000075a7 */ /* 0x0044e400080011ff */
[----:B---3--:R-:W-:Y:S05]  /*6600*/  @!P0 NANOSLEEP.SYNCS 0x989680 ;  /* 0x009896800000895d */ /* 0x008fea0003900000 */
[----:B------:R-:W3:Y:S02]  /*6610*/  @!P0 SYNCS.PHASECHK.TRANS64 P0, [R0+URZ], R3 ;  /* 0x00000003000085a7 */ /* 0x000ee400080010ff */
[----:B---3--:R-:W-:Y:S05]  /*6620*/  @!P0 BRA `(.L_x_114) ;  /* 0xfffffffc00f08947 */ /* 0x008fea000383ffff */
[----:B------:R-:W-:Y:S05]  /*6630*/  BRA `(.L_x_115) ;  /* 0xffffffcc00887947 */ /* 0x000fea000383ffff */
.L_x_61:
[----:B------:R-:W-:-:S07]  /*6640*/  MOV R0, UR5 ;  /* 0x0000000500007c02 */ /* 0x000fce0008000f00 */
.L_x_116:
[----:B-1----:R1:W2:Y:S02]  /*6650*/  SYNCS.PHASECHK.TRANS64.TRYWAIT P0, [R0+URZ], R3 ;  /* 0x00000003000075a7 */ /* 0x0022a400080011ff */
[----:B--2---:R-:W-:Y:S05]  /*6660*/  @!P0 NANOSLEEP.SYNCS 0x989680 ;  /* 0x009896800000895d */ /* 0x004fea0003900000 */
[----:B------:R-:W2:Y:S02]  /*6670*/  @!P0 SYNCS.PHASECHK.TRANS64 P0, [R0+URZ], R3 ;  /* 0x00000003000085a7 */ /* 0x000ea400080010ff */
[----:B--2---:R-:W-:Y:S05]  /*6680*/  @!P0 BRA `(.L_x_116) ;  /* 0xfffffffc00f08947 */ /* 0x004fea000383ffff */
[----:B------:R-:W-:Y:S05]  /*6690*/  BRA `(.L_x_117) ;  /* 0xffffffcc00947947 */ /* 0x000fea000383ffff */
.L_x_62:
[----:B------:R-:W-:-:S07]  /*66a0*/  MOV R0, UR5 ;  /* 0x0000000500007c02 */ /* 0x000fce0008000f00 */
.L_x_118:
[----:B-1----:R1:W2:Y:S02]  /*66b0*/  SYNCS.PHASECHK.TRANS64.TRYWAIT P0, [R0+URZ], R3 ;  /* 0x00000003000075a7 */ /* 0x0022a400080011ff */
[----:B--2---:R-:W-:Y:S05]  /*66c0*/  @!P0 NANOSLEEP.SYNCS 0x989680 ;  /* 0x009896800000895d */ /* 0x004fea0003900000 */
[----:B------:R-:W2:Y:S02]  /*66d0*/  @!P0 SYNCS.PHASECHK.TRANS64 P0, [R0+URZ], R3 ;  /* 0x00000003000085a7 */ /* 0x000ea400080010ff */
[----:B--2---:R-:W-:Y:S05]  /*66e0*/  @!P0 BRA `(.L_x_118) ;  /* 0xfffffffc00f08947 */ /* 0x004fea000383ffff */
[----:B------:R-:W-:Y:S05]  /*66f0*/  BRA `(.L_x_119) ;  /* 0xffffffcc00a07947 */ /* 0x000fea000383ffff */
.L_x_63:
[----:B------:R-:W-:-:S07]  /*6700*/  MOV R0, UR7 ;  /* 0x0000000700007c02 */ /* 0x000fce0008000f00 */
.L_x_120:
[----:B-1----:R1:W2:Y:S02]  /*6710*/  SYNCS.PHASECHK.TRANS64.TRYWAIT P0, [R0+URZ], R3 ;  /* 0x00000003000075a7 */ /* 0x0022a400080011ff */
[----:B--2---:R-:W-:Y:S05]  /*6720*/  @!P0 NANOSLEEP.SYNCS 0x989680 ;  /* 0x009896800000895d */ /* 0x004fea0003900000 */
[----:B------:R-:W2:Y:S02]  /*6730*/  @!P0 SYNCS.PHASECHK.TRANS64 P0, [R0+URZ], R3 ;  /* 0x00000003000085a7 */ /* 0x000ea400080010ff */
[----:B--2---:R-:W-:Y:S05]  /*6740*/  @!P0 BRA `(.L_x_120) ;  /* 0xfffffffc00f08947 */ /* 0x004fea000383ffff */
[----:B------:R-:W-:Y:S05]  /*6750*/  BRA `(.L_x_121) ;  /* 0xffffffcc00ac7947 */ /* 0x000fea000383ffff */
.L_x_68:
[----:B---3--:R3:W1:Y:S02]  /*6760*/  SYNCS.PHASECHK.TRANS64.TRYWAIT P0, [R0+URZ+0x60], R3 ;  /* 0x00006003000075a7 */ /* 0x00866400080011ff */
[----:B-1----:R-:W-:Y:S05]  /*6770*/  @!P0 NANOSLEEP.SYNCS 0x989680 ;  /* 0x009896800000895d */ /* 0x002fea0003900000 */
[----:B------:R-:W1:Y:S02]  /*6780*/  @!P0 SYNCS.PHASECHK.TRANS64 P0, [R0+URZ+0x60], R3 ;  /* 0x00006003000085a7 */ /* 0x000e6400080010ff */
[----:B-1----:R-:W-:Y:S05]  /*6790*/  @!P0 BRA `(.L_x_68) ;  /* 0xfffffffc00f08947 */ /* 0x002fea000383ffff */
[----:B------:R-:W-:Y:S05]  /*67a0*/  BRA `(.L_x_122) ;  /* 0xffffffd000a87947 */ /* 0x000fea000383ffff */
.L_x_71:
[----:B------:R-:W-:Y:S07]  /*67b0*/  MOV R0, UR6 ;  /* 0x0000000600007c02 */ /* 0x000fee0008000f00 */
.L_x_123:
[----:B-1----:R1:W3:Y:S02]  /*67c0*/  SYNCS.PHASECHK.TRANS64.TRYWAIT P0, [R0+URZ+0x58], R3 ;  /* 0x00005803000075a7 */ /* 0x0022e400080011ff */
[----:B---3--:R-:W-:Y:S05]  /*67d0*/  @!P0 NANOSLEEP.SYNCS 0x989680 ;  /* 0x009896800000895d */ /* 0x008fea0003900000 */
[----:B------:R-:W3:Y:S02]  /*67e0*/  @!P0 SYNCS.PHASECHK.TRANS64 P0, [R0+URZ+0x58], R3 ;  /* 0x00005803000085a7 */ /* 0x000ee400080010ff */
[----:B---3--:R-:W-:Y:S05]  /*67f0*/  @!P0 BRA `(.L_x_123) ;  /* 0xfffffffc00f08947 */ /* 0x008fea000383ffff */
[----:B------:R-:W-:Y:S05]  /*6800*/  BRA `(.L_x_70) ;  /* 0xffffffd400947947 */ /* 0x000fea000383ffff */
.L_x_74:
[----:B------:R-:W-:Y:S07]  /*6810*/  MOV R3, UR6 ;  /* 0x0000000600037c02 */ /* 0x000fee0008000f00 */
.L_x_124:
[----:B-1----:R1:W2:Y:S02]  /*6820*/  SYNCS.PHASECHK.TRANS64.TRYWAIT P2, [R3+URZ+0x48], R26 ;  /* 0x0000481a030075a7 */ /* 0x0022a400080411ff */
[----:B--2---:R-:W-:Y:S05]  /*6830*/  @!P2 NANOSLEEP.SYNCS 0x989680 ;  /* 0x009896800000a95d */ /* 0x004fea0003900000 */
[----:B------:R-:W2:Y:S02]  /*6840*/  @!P2 SYNCS.PHASECHK.TRANS64 P2, [R3+URZ+0x48], R26 ;  /* 0x0000481a0300a5a7 */ /* 0x000ea400080410ff */
[----:B--2---:R-:W-:Y:S05]  /*6850*/  @!P2 BRA `(.L_x_124) ;  /* 0xfffffffc00f0a947 */ /* 0x004fea000383ffff */
[----:B------:R-:W-:Y:S05]  /*6860*/  BRA `(.L_x_125) ;  /* 0xffffffd800287947 */ /* 0x000fea000383ffff */
.L_x_77:
[----:B--2---:R2:W1:Y:S02]  /*6870*/  SYNCS.PHASECHK.TRANS64.TRYWAIT P0, [R0+URZ+0x60], R3 ;  /* 0x00006003000075a7 */ /* 0x00446400080011ff */
[----:B-1----:R-:W-:Y:S05]  /*6880*/  @!P0 NANOSLEEP.SYNCS 0x989680 ;  /* 0x009896800000895d */ /* 0x002fea0003900000 */
[----:B------:R-:W1:Y:S02]  /*6890*/  @!P0 SYNCS.PHASECHK.TRANS64 P0, [R0+URZ+0x60], R3 ;  /* 0x00006003000085a7 */ /* 0x000e6400080010ff */
[----:B-1----:R-:W-:Y:S05]  /*68a0*/  @!P0 BRA `(.L_x_77) ;  /* 0xfffffffc00f08947 */ /* 0x002fea000383ffff */
[----:B------:R-:W-:Y:S05]  /*68b0*/  BRA `(.L_x_126) ;  /* 0xffffffdc00847947 */ /* 0x000fea000383ffff */
.L_x_88:
[----:B-1----:R-:W-:Y:S04]  /*68c0*/  MOV R0, UR43 ;  /* 0x0000002b00007c02 */ /* 0x002fe80008000f00 */
[----:B------:R1:W2:Y:S03]  /*68d0*/  SYNCS.PHASECHK.TRANS64.TRYWAIT P1, [R0+URZ+0x40], R3 ;  /* 0x00004003000075a7 */ /* 0x0002a600080211ff */
[----:B--2---:R-:W-:Y:S05]  /*68e0*/  @!P1 NANOSLEEP.SYNCS 0x989680 ;  /* 0x009896800000995d */ /* 0x004fea0003900000 */
[----:B------:R-:W2:Y:S02]  /*68f0*/  @!P1 SYNCS.PHASECHK.TRANS64 P1, [R0+URZ+0x40], R3 ;  /* 0x00004003000095a7 */ /* 0x000ea400080210ff */
[----:B--2---:R-:W-:Y:S05]  /*6900*/  @!P1 BRA `(.L_x_88) ;  /* 0xfffffffc00ec9947 */ /* 0x004fea000383ffff */
[----:B------:R-:W-:Y:S05]  /*6910*/  BRA `(.L_x_87) ;  /* 0xffffffe800787947 */ /* 0x000fea000383ffff */
.L_x_90:
[----:B-1----:R1:W4:Y:S02]  /*6920*/  SYNCS.PHASECHK.TRANS64.TRYWAIT P1, [R92+URZ+0x80], R7 ;  /* 0x000080075c0075a7 */ /* 0x00232400080211ff */
[----:B----4-:R-:W-:Y:S05]  /*6930*/  @!P1 NANOSLEEP.SYNCS 0x989680 ;  /* 0x009896800000995d */ /* 0x010fea0003900000 */
[----:B------:R-:W4:Y:S02]  /*6940*/  @!P1 SYNCS.PHASECHK.TRANS64 P1, [R92+URZ+0x80], R7 ;  /* 0x000080075c0095a7 */ /* 0x000f2400080210ff */
[----:B----4-:R-:W-:Y:S05]  /*6950*/  @!P1 BRA `(.L_x_90) ;  /* 0xfffffffc00f09947 */ /* 0x010fea000383ffff */
[----:B------:R-:W-:Y:S05]  /*6960*/  BRA `(.L_x_89) ;  /* 0xffffffe800b47947 */ /* 0x000fea000383ffff */
        .weak           $__internal_0_$__cuda_sm10x_tcgen05_guardrail_trap_col_being_dealloced_not_returned_by_alloc
        .type           $__internal_0_$__cuda_sm10x_tcgen05_guardrail_trap_col_being_dealloced_not_returned_by_alloc,@function
        .size           $__internal_0_$__cuda_sm10x_tcgen05_guardrail_trap_col_being_dealloced_not_returned_by_alloc,($__internal_1_$__cuda_sm10x_tcgen05_guardrail_trap_phase_invalid_during_alloc - $__internal_0_$__cuda_sm10x_tcgen05_guardrail_trap_col_being_dealloced_not_returned_by_alloc)
$__internal_0_$__cuda_sm10x_tcgen05_guardrail_trap_col_being_dealloced_not_returned_by_alloc:
[----:B------:R-:W-:Y:S05]  /*6970*/  BPT.TRAP 0x1 ;  /* 0x000000040000795c */ /* 0x000fea0000300000 */
[----:B------:R-:W-:-:S04]  /*6980*/  HFMA2 R3, -RZ, RZ, 0, 0 ;  /* 0x00000000ff037431 */ /* 0x000fc800000001ff */
[----:B------:R-:W-:Y:S05]  /*6990*/  RET.REL.NODEC R2 `(_ZN7cutlass13device_kernelINS_4gemm6kernel13GemmUniversalIN4cute5tupleIJiiiiEEENS1_10collective13CollectiveMmaINS1_35MainloopSm100TmaUmmaWarpSpecializedILi4ELi2ELi4ENS5_IJNS4_1CILi1EEESB_SB_EEEEENS5_IJNSA_ILi64EEESE_SE_EEEaNS5_IJlSB_lEEEaSG_NS4_8TiledMMAINS4_8MMA_AtomIJNS4_15SM100_MMA_S8_SSIaaiLi64ELi64ELNS4_4UMMA5MajorE0ELSL_0ELNSK_8SaturateE0EEEEEENS4_6LayoutISC_NS5_IJNSA_ILi0EEESQ_SQ_EEEEENS5_IJNS4_10UnderscoreEST_ST_EEEEENS4_13SM90_TMA_LOADENS4_14ComposedLayoutINS4_7SwizzleILi2ELi4ELi3EEENS4_18smem_ptr_flag_bitsILi8EEENSP_INS5_IJNSA_ILi8EEESE_EEENS5_IJSE_SB_EEEEEEEvNS4_8identityESW_S16_vS17_EENS_8epilogue10collective18CollectiveEpilogueINS19_23Sm100TmaWarpSpecializedILi1ELi1ELi32ELb0ELb0EEEJSF_NS5_IJNSP_ISE_SB_EES1E_EEEaSG_aSG_NS19_6fusion15FusionCallbacksIS1D_NS1G_17LinearCombinationIaiaiLNS_15FloatRoundStyleE2EEESF_S1F_JEEENS4_5SM1004TMEM4LOAD26SM100_TMEM_LOAD_16dp32b32xESW_S16_NS4_39AutoVectorizingCopyWithAssumedAlignmentILi128EEENS4_14SM90_TMA_STOREES16_S1R_S1R_EEEvvEEEEvNT_6ParamsE) ;  /* 0xffffff9402987950 */ /* 0x000fea0003c3ffff */
        .weak           $__internal_1_$__cuda_sm10x_tcgen05_guardrail_trap_phase_invalid_during_alloc
        .type           $__internal_1_$__cuda_sm10x_tcgen05_guardrail_trap_phase_invalid_during_alloc,@function
        .size           $__internal_1_$__cuda_sm10x_tcgen05_guardrail_trap_phase_invalid_during_alloc,($__internal_2_$__cuda_sm10x_tcgen05_guardrail_trap_unallocated_columns_being_dealloced - $__internal_1_$__cuda_sm10x_tcgen05_guardrail_trap_phase_invalid_during_alloc)
$__internal_1_$__cuda_sm10x_tcgen05_guardrail_trap_phase_invalid_during_alloc:
[----:B------:R-:W-:Y:S05]  /*69a0*/  BPT.TRAP 0x1 ;  /* 0x000000040000795c */ /* 0x000fea0000300000 */
[----:B------:R-:W-:-:S04]  /*69b0*/  MOV R3, 0x0 ;  /* 0x0000000000037802 */ /* 0x000fc80000000f00 */
[----:B------:R-:W-:Y:S05]  /*69c0*/  RET.REL.NODEC R2 `(_ZN7cutlass13device_kernelINS_4gemm6kernel13GemmUniversalIN4cute5tupleIJiiiiEEENS1_10collective13CollectiveMmaINS1_35MainloopSm100TmaUmmaWarpSpecializedILi4ELi2ELi4ENS5_IJNS4_1CILi1EEESB_SB_EEEEENS5_IJNSA_ILi64EEESE_SE_EEEaNS5_IJlSB_lEEEaSG_NS4_8TiledMMAINS4_8MMA_AtomIJNS4_15SM100_MMA_S8_SSIaaiLi64ELi64ELNS4_4UMMA5MajorE0ELSL_0ELNSK_8SaturateE0EEEEEENS4_6LayoutISC_NS5_IJNSA_ILi0EEESQ_SQ_EEEEENS5_IJNS4_10UnderscoreEST_ST_EEEEENS4_13SM90_TMA_LOADENS4_14ComposedLayoutINS4_7SwizzleILi2ELi4ELi3EEENS4_18smem_ptr_flag_bitsILi8EEENSP_INS5_IJNSA_ILi8EEESE_EEENS5_IJSE_SB_EEEEEEEvNS4_8identityESW_S16_vS17_EENS_8epilogue10collective18CollectiveEpilogueINS19_23Sm100TmaWarpSpecializedILi1ELi1ELi32ELb0ELb0EEEJSF_NS5_IJNSP_ISE_SB_EES1E_EEEaSG_aSG_NS19_6fusion15FusionCallbacksIS1D_NS1G_17LinearCombinationIaiaiLNS_15FloatRoundStyleE2EEESF_S1F_JEEENS4_5SM1004TMEM4LOAD26SM100_TMEM_LOAD_16dp32b32xESW_S16_NS4_39AutoVectorizingCopyWithAssumedAlignmentILi128EEENS4_14SM90_TMA_STOREES16_S1R_S1R_EEEvvEEEEvNT_6ParamsE) ;  /* 0xffffff94028c7950 */ /* 0x000fea0003c3ffff */
        .weak           $__internal_2_$__cuda_sm10x_tcgen05_guardrail_trap_unallocated_columns_being_dealloced
        .type           $__internal_2_$__cuda_sm10x_tcgen05_guardrail_trap_unallocated_columns_being_dealloced,@function
        .size           $__internal_2_$__cuda_sm10x_tcgen05_guardrail_trap_unallocated_columns_being_dealloced,(.L_x_128 - $__internal_2_$__cuda_sm10x_tcgen05_guardrail_trap_unallocated_columns_being_dealloced)
$__internal_2_$__cuda_sm10x_tcgen05_guardrail_trap_unallocated_columns_being_dealloced:
[----:B------:R-:W-:Y:S05]  /*69d0*/  BPT.TRAP 0x1 ;  /* 0x000000040000795c */ /* 0x000fea0000300000 */
[----:B------:R-:W-:-:S04]  /*69e0*/  HFMA2 R3, -RZ, RZ, 0, 0 ;  /* 0x00000000ff037431 */ /* 0x000fc800000001ff */
[----:B------:R-:W-:Y:S05]  /*69f0*/  RET.REL.NODEC R2 `(_ZN7cutlass13device_kernelINS_4gemm6kernel13GemmUniversalIN4cute5tupleIJiiiiEEENS1_10collective13CollectiveMmaINS1_35MainloopSm100TmaUmmaWarpSpecializedILi4ELi2ELi4ENS5_IJNS4_1CILi1EEESB_SB_EEEEENS5_IJNSA_ILi64EEESE_SE_EEEaNS5_IJlSB_lEEEaSG_NS4_8TiledMMAINS4_8MMA_AtomIJNS4_15SM100_MMA_S8_SSIaaiLi64ELi64ELNS4_4UMMA5MajorE0ELSL_0ELNSK_8SaturateE0EEEEEENS4_6LayoutISC_NS5_IJNSA_ILi0EEESQ_SQ_EEEEENS5_IJNS4_10UnderscoreEST_ST_EEEEENS4_13SM90_TMA_LOADENS4_14ComposedLayoutINS4_7SwizzleILi2ELi4ELi3EEENS4_18smem_ptr_flag_bitsILi8EEENSP_INS5_IJNSA_ILi8EEESE_EEENS5_IJSE_SB_EEEEEEEvNS4_8identityESW_S16_vS17_EENS_8epilogue10collective18CollectiveEpilogueINS19_23Sm100TmaWarpSpecializedILi1ELi1ELi32ELb0ELb0EEEJSF_NS5_IJNSP_ISE_SB_EES1E_EEEaSG_aSG_NS19_6fusion15FusionCallbacksIS1D_NS1G_17LinearCombinationIaiaiLNS_15FloatRoundStyleE2EEESF_S1F_JEEENS4_5SM1004TMEM4LOAD26SM100_TMEM_LOAD_16dp32b32xESW_S16_NS4_39AutoVectorizingCopyWithAssumedAlignmentILi128EEENS4_14SM90_TMA_STOREES16_S1R_S1R_EEEvvEEEEvNT_6ParamsE) ;  /* 0xffffff9402807950 */ /* 0x000fea0003c3ffff */
.L_x_127:
[----:B------:R-:W-:-:S00]  /*6a00*/  BRA `(.L_x_127) ;  /* 0xfffffffc00fc7947 */ /* 0x000fc0000383ffff */
[----:B------:R-:W-:-:S00]  /*6a10*/  NOP ;  /* 0x0000000000007918 */ /* 0x000fc00000000000 */
        /* <DEDUP_REMOVED lines=14> */
.L_x_128:


//--------------------- .nv.global.init           --------------------------
	.section	.nv.global.init,"aw",@progbits
.nv.global.init:
	.type		$str$27,@object
	.size		$str$27,($str$28 - $str$27)
$str$27:
        /*0000*/ 	.byte	0x28, 0x61, 0x64, 0x64, 0x72, 0x65, 0x73, 0x73, 0x20, 0x26, 0x20, 0x6d, 0x61, 0x73, 0x6b, 0x29
        /*0010*/ 	.byte	0x20, 0x3d, 0x3d, 0x20, 0x30, 0x00
	.type		$str$28,@object
	.size		$str$28,($str$26 - $str$28)
$str$28:
        /*0016*/ 	.byte	0x2f, 0x74, 0x6d, 0x70, 0x2f, 0x63, 0x75, 0x74, 0x6c, 0x61, 0x73, 0x73, 0x5f, 0x73, 0x77, 0x65
        /*0026*/ 	.byte	0x65, 0x70, 0x5f, 0x73, 0x72, 0x63, 0x2f, 0x69, 0x6e, 0x63, 0x6c, 0x75, 0x64, 0x65, 0x2f, 0x63
        /*0036*/ 	.byte	0x75, 0x74, 0x65, 0x2f, 0x70, 0x6f, 0x69, 0x6e, 0x74, 0x65, 0x72, 0x5f, 0x66, 0x6c, 0x61, 0x67
        /*0046*/ 	.byte	0x67, 0x65, 0x64, 0x2e, 0x68, 0x70, 0x70, 0x00
	.type		$str$26,@object
	.size		$str$26,($str$25 - $str$26)
$str$26:
        /*004e*/ 	.byte	0x2f, 0x74, 0x6d, 0x70, 0x2f, 0x63, 0x75, 0x74, 0x6c, 0x61, 0x73, 0x73, 0x5f, 0x73, 0x77, 0x65
        /*005e*/ 	.byte	0x65, 0x70, 0x5f, 0x73, 0x72, 0x63, 0x2f, 0x69, 0x6e, 0x63, 0x6c, 0x75, 0x64, 0x65, 0x2f, 0x63
        /*006e*/ 	.byte	0x75, 0x74, 0x65, 0x2f, 0x61, 0x74, 0x6f, 0x6d, 0x2f, 0x63, 0x6f, 0x70, 0x79, 0x5f, 0x74, 0x72
        /*007e*/ 	.byte	0x61, 0x69, 0x74, 0x73, 0x5f, 0x73, 0x6d, 0x31, 0x30, 0x30, 0x2e, 0x68, 0x70, 0x70, 0x00
	.type		$str$25,@object
	.size		$str$25,(__unnamed_1 - $str$25)
$str$25:
        /*008d*/ 	.byte	0x28, 0x28, 0x75, 0x69, 0x6e, 0x74, 0x33, 0x32, 0x5f, 0x74, 0x28, 0x74, 0x68, 0x72, 0x65, 0x61
        /*009d*/ 	.byte	0x64, 0x49, 0x64, 0x78, 0x2e, 0x78, 0x29, 0x20, 0x2f, 0x20, 0x33, 0x32, 0x29, 0x20, 0x25, 0x20
        /*00ad*/ 	.byte	0x34, 0x29, 0x20, 0x3d, 0x3d, 0x20, 0x28, 0x28, 0x28, 0x74, 0x6d, 0x65, 0x6d, 0x5f, 0x61, 0x64
        /*00bd*/ 	.byte	0x64, 0x72, 0x20, 0x3e, 0x3e, 0x20, 0x31, 0x36, 0x29, 0x20, 0x2f, 0x20, 0x33, 0x32, 0x29, 0x20
        /*00cd*/ 	.byte	0x25, 0x20, 0x34, 0x29, 0x00
	.type		__unnamed_1,@object
	.size		__unnamed_1,(__unnamed_2 - __unnamed_1)
__unnamed_1:
        /*00d2*/ 	.byte	0x61, 0x75, 0x74, 0x6f, 0x20, 0x63, 0x75, 0x74, 0x65, 0x3a, 0x3a, 0x61, 0x73, 0x5f, 0x70, 0x6f
        /* <DEDUP_REMOVED lines=24> */
        /*0262*/ 	.byte	0x00
	.type		__unnamed_2,@object
	.size		__unnamed_2,(.L_2 - __unnamed_2)
__unnamed_2:
        /* <DEDUP_REMOVED lines=41> */
.L_2:


//--------------------- .nv.shared._ZN7cutlass13device_kernelINS_4gemm6kernel13GemmUniversalIN4cute5tupleIJiiiiEEENS1_10collective13CollectiveMmaINS1_35MainloopSm100TmaUmmaWarpSpecializedILi4ELi2ELi4ENS5_IJNS4_1CILi1EEESB_SB_EEEEENS5_IJNSA_ILi64EEESE_SE_EEEaNS5_IJlSB_lEEEaSG_NS4_8TiledMMAINS4_8MMA_AtomIJNS4_15SM100_MMA_S8_SSIaaiLi64ELi64ELNS4_4UMMA5MajorE0ELSL_0ELNSK_8SaturateE0EEEEEENS4_6LayoutISC_NS5_IJNSA_ILi0EEESQ_SQ_EEEEENS5_IJNS4_10UnderscoreEST_ST_EEEEENS4_13SM90_TMA_LOADENS4_14ComposedLayoutINS4_7SwizzleILi2ELi4ELi3EEENS4_18smem_ptr_flag_bitsILi8EEENSP_INS5_IJNSA_ILi8EEESE_EEENS5_IJSE_SB_EEEEEEEvNS4_8identityESW_S16_vS17_EENS_8epilogue10collective18CollectiveEpilogueINS19_23Sm100TmaWarpSpecializedILi1ELi1ELi32ELb0ELb0EEEJSF_NS5_IJNSP_ISE_SB_EES1E_EEEaSG_aSG_NS19_6fusion15FusionCallbacksIS1D_NS1G_17LinearCombinationIaiaiLNS_15FloatRoundStyleE2EEESF_S1F_JEEENS4_5SM1004TMEM4LOAD26SM100_TMEM_LOAD_16dp32b32xESW_S16_NS4_39AutoVectorizingCopyWithAssumedAlignmentILi128EEENS4_14SM90_TMA_STOREES16_S1R_S1R_EEEvvEEEEvNT_6ParamsE --------------------------
	.section	.nv.shared._ZN7cutlass13device_kernelINS_4gemm6kernel13GemmUniversalIN4cute5tupleIJiiiiEEENS1_10collective13CollectiveMmaINS1_35MainloopSm100TmaUmmaWarpSpecializedILi4ELi2ELi4ENS5_IJNS4_1CILi1EEESB_SB_EEEEENS5_IJNSA_ILi64EEESE_SE_EEEaNS5_IJlSB_lEEEaSG_NS4_8TiledMMAINS4_8MMA_AtomIJNS4_15SM100_MMA_S8_SSIaaiLi64ELi64ELNS4_4UMMA5MajorE0ELSL_0ELNSK_8SaturateE0EEEEEENS4_6LayoutISC_NS5_IJNSA_ILi0EEESQ_SQ_EEEEENS5_IJNS4_10UnderscoreEST_ST_EEEEENS4_13SM90_TMA_LOADENS4_14ComposedLayoutINS4_7SwizzleILi2ELi4ELi3EEENS4_18smem_ptr_flag_bitsILi8EEENSP_INS5_IJNSA_ILi8EEESE_EEENS5_IJSE_SB_EEEEEEEvNS4_8identityESW_S16_vS17_EENS_8epilogue10collective18CollectiveEpilogueINS19_23Sm100TmaWarpSpecializedILi1ELi1ELi32ELb0ELb0EEEJSF_NS5_IJNSP_ISE_SB_EES1E_EEEaSG_aSG_NS19_6fusion15FusionCallbacksIS1D_NS1G_17LinearCombinationIaiaiLNS_15FloatRoundStyleE2EEESF_S1F_JEEENS4_5SM1004TMEM4LOAD26SM100_TMEM_LOAD_16dp32b32xESW_S16_NS4_39AutoVectorizingCopyWithAssumedAlignmentILi128EEENS4_14SM90_TMA_STOREES16_S1R_S1R_EEEvvEEEEvNT_6ParamsE,"aw",@nobits
	.sectionflags	@""
	.align	16
	.zero		1024


//--------------------- .nv.shared.reserved.0     --------------------------
	.section	.nv.shared.reserved.0,"aw",@nobits
	.weak		__nv_reservedSMEM_offset_0_alias
	.size		__nv_reservedSMEM_offset_0_alias, 0, 64
	.other		__nv_reservedSMEM_offset_0_alias,@"STO_CUDA_RESERVED_SHARED STV_DEFAULT"
__nv_reservedSMEM_offset_0_alias:
	.zero		0
.nv.shared.reserved.0:
	.zero		64
	.weak		__nv_reservedSMEM_tcgen05_partition
	.type		__nv_reservedSMEM_tcgen05_partition,@object
	.size		__nv_reservedSMEM_tcgen05_partition,(.L_0 - __nv_reservedSMEM_tcgen05_partition)
__nv_reservedSMEM_tcgen05_partition:
	.zero		32
.L_0:


//--------------------- .nv.global                --------------------------
	.section	.nv.global,"aw",@nobits
.nv.global:
	.type		_ZN40_INTERNAL_495bdf53_4_k_cu_77a626e0_239074cute1_E,@object
	.size		_ZN40_INTERNAL_495bdf53_4_k_cu_77a626e0_239074cute1_E,(_ZN40_INTERNAL_495bdf53_4_k_cu_77a626e0_239074cuda3std3__45__cpo6cbeginE - _ZN40_INTERNAL_495bdf53_4_k_cu_77a626e0_239074cute1_E)
_ZN40_INTERNAL_495bdf53_4_k_cu_77a626e0_239074cute1_E:
	.zero		1
	.type		_ZN40_INTERNAL_495bdf53_4_k_cu_77a626e0_239074cuda3std3__45__cpo6cbeginE,@object
	.size		_ZN40_INTERNAL_495bdf53_4_k_cu_77a626e0_239074cuda3std3__45__cpo6cbeginE,(_ZN40_INTERNAL_495bdf53_4_k_cu_77a626e0_239074cuda3std3__48in_placeE - _ZN40_INTERNAL_495bdf53_4_k_cu_77a626e0_239074cuda3std3__45__cpo6cbeginE)
_ZN40_INTERNAL_495bdf53_4_k_cu_77a626e0_239074cuda3std3__45__cpo6cbeginE:
	.zero		1
	.type		_ZN40_INTERNAL_495bdf53_4_k_cu_77a626e0_239074cuda3std3__48in_placeE,@object
	.size		_ZN40_INTERNAL_495bdf53_4_k_cu_77a626e0_239074cuda3std3__48in_placeE,(_ZN40_INTERNAL_495bdf53_4_k_cu_77a626e0_239074cuda3std6ranges3__45__cpo9iter_moveE - _ZN40_INTERNAL_495bdf53_4_k_cu_77a626e0_239074cuda3std3__48in_placeE)
_ZN40_INTERNAL_495bdf53_4_k_cu_77a626e0_239074cuda3std3__48in_placeE:
	.zero		1
	.type		_ZN40_INTERNAL_495bdf53_4_k_cu_77a626e0_239074cuda3std6ranges3__45__cpo9iter_moveE,@object
	.size		_ZN40_INTERNAL_495bdf53_4_k_cu_77a626e0_239074cuda3std6ranges3__45__cpo9iter_moveE,(_ZN40_INTERNAL_495bdf53_4_k_cu_77a626e0_239074cuda3std3__45__cpo5beginE - _ZN40_INTERNAL_495bdf53_4_k_cu_77a626e0_239074cuda3std6ranges3__45__cpo9iter_moveE)
_ZN40_INTERNAL_495bdf53_4_k_cu_77a626e0_239074cuda3std6ranges3__45__cpo9iter_moveE:
	.zero		1
	.type		_ZN40_INTERNAL_495bdf53_4_k_cu_77a626e0_239074cuda3std3__45__cpo5beginE,@object
	.size		_ZN40_INTERNAL_495bdf53_4_k_cu_77a626e0_239074cuda3std3__45__cpo5beginE,(_ZN40_INTERNAL_495bdf53_4_k_cu_77a626e0_239074cuda3std3__442_GLOBAL__N__495bdf53_4_k_cu_77a626e0_239076ignoreE - _ZN40_INTERNAL_495bdf53_4_k_cu_77a626e0_239074cuda3std3__45__cpo5beginE)
_ZN40_INTERNAL_495bdf53_4_k_cu_77a626e0_239074cuda3std3__45__cpo5beginE:
	.zero		1
	.type		_ZN40_INTERNAL_495bdf53_4_k_cu_77a626e0_239074cuda3std3__442_GLOBAL__N__495bdf53_4_k_cu_77a626e0_239076ignoreE,@object
	.size		_ZN40_INTERNAL_495bdf53_4_k_cu_77a626e0_239074cuda3std3__442_GLOBAL__N__495bdf53_4_k_cu_77a626e0_239076ignoreE,(_ZN40_INTERNAL_495bdf53_4_k_cu_77a626e0_239074cute7productE - _ZN40_INTERNAL_495bdf53_4_k_cu_77a626e0_239074cuda3std3__442_GLOBAL__N__495bdf53_4_k_cu_77a626e0_239076ignoreE)
_ZN40_INTERNAL_495bdf53_4_k_cu_77a626e0_239074cuda3std3__442_GLOBAL__N__495bdf53_4_k_cu_77a626e0_239076ignoreE:
	.zero		1
	.type		_ZN40_INTERNAL_495bdf53_4_k_cu_77a626e0_239074cute7productE,@object
	.size		_ZN40_INTERNAL_495bdf53_4_k_cu_77a626e0_239074cute7productE,(_ZN40_INTERNAL_495bdf53_4_k_cu_77a626e0_239074cuda3std3__45__cpo3endE - _ZN40_INTERNAL_495bdf53_4_k_cu_77a626e0_239074cute7productE)
_ZN40_INTERNAL_495bdf53_4_k_cu_77a626e0_239074cute7productE:
	.zero		1
	.type		_ZN40_INTERNAL_495bdf53_4_k_cu_77a626e0_239074cuda3std3__45__cpo3endE,@object
	.size		_ZN40_INTERNAL_495bdf53_4_k_cu_77a626e0_239074cuda3std3__45__cpo3endE,(_ZN40_INTERNAL_495bdf53_4_k_cu_77a626e0_239074cuda3std3__419piecewise_constructE - _ZN40_INTERNAL_495bdf53_4_k_cu_77a626e0_239074cuda3std3__45__cpo3endE)
_ZN40_INTERNAL_495bdf53_4_k_cu_77a626e0_239074cuda3std3__45__cpo3endE:
	.zero		1
	.type		_ZN40_INTERNAL_495bdf53_4_k_cu_77a626e0_239074cuda3std3__419piecewise_constructE,@object
	.size		_ZN40_INTERNAL_495bdf53_4_k_cu_77a626e0_239074cuda3std3__419piecewise_constructE,(_ZN40_INTERNAL_495bdf53_4_k_cu_77a626e0_239074cuda3std3__45__cpo4cendE - _ZN40_INTERNAL_495bdf53_4_k_cu_77a626e0_239074cuda3std3__419piecewise_constructE)
_ZN40_INTERNAL_495bdf53_4_k_cu_77a626e0_239074cuda3std3__419piecewise_constructE:
	.zero		1
	.type		_ZN40_INTERNAL_495bdf53_4_k_cu_77a626e0_239074cuda3std3__45__cpo4cendE,@object
	.size		_ZN40_INTERNAL_495bdf53_4_k_cu_77a626e0_239074cuda3std3__45__cpo4cendE,(_ZN40_INTERNAL_495bdf53_4_k_cu_77a626e0_239074cuda3std6ranges3__45__cpo4swapE - _ZN40_INTERNAL_495bdf53_4_k_cu_77a626e0_239074cuda3std3__45__cpo4cendE)
_ZN40_INTERNAL_495bdf53_4_k_cu_77a626e0_239074cuda3std3__45__cpo4cendE:
	.zero		1
	.type		_ZN40_INTERNAL_495bdf53_4_k_cu_77a626e0_239074cuda3std6ranges3__45__cpo4swapE,@object
	.size		_ZN40_INTERNAL_495bdf53_4_k_cu_77a626e0_239074cuda3std6ranges3__45__cpo4swapE,(.L_10 - _ZN40_INTERNAL_495bdf53_4_k_cu_77a626e0_239074cuda3std6ranges3__45__cpo4swapE)
_ZN40_INTERNAL_495bdf53_4_k_cu_77a626e0_239074cuda3std6ranges3__45__cpo4swapE:
	.zero		1
.L_10:


//--------------------- .nv.constant0._ZN7cutlass13device_kernelINS_4gemm6kernel13GemmUniversalIN4cute5tupleIJiiiiEEENS1_10collective13CollectiveMmaINS1_35MainloopSm100TmaUmmaWarpSpecializedILi4ELi2ELi4ENS5_IJNS4_1CILi1EEESB_SB_EEEEENS5_IJNSA_ILi64EEESE_SE_EEEaNS5_IJlSB_lEEEaSG_NS4_8TiledMMAINS4_8MMA_AtomIJNS4_15SM100_MMA_S8_SSIaaiLi64ELi64ELNS4_4UMMA5MajorE0ELSL_0ELNSK_8SaturateE0EEEEEENS4_6LayoutISC_NS5_IJNSA_ILi0EEESQ_SQ_EEEEENS5_IJNS4_10UnderscoreEST_ST_EEEEENS4_13SM90_TMA_LOADENS4_14ComposedLayoutINS4_7SwizzleILi2ELi4ELi3EEENS4_18smem_ptr_flag_bitsILi8EEENSP_INS5_IJNSA_ILi8EEESE_EEENS5_IJSE_SB_EEEEEEEvNS4_8identityESW_S16_vS17_EENS_8epilogue10collective18CollectiveEpilogueINS19_23Sm100TmaWarpSpecializedILi1ELi1ELi32ELb0ELb0EEEJSF_NS5_IJNSP_ISE_SB_EES1E_EEEaSG_aSG_NS19_6fusion15FusionCallbacksIS1D_NS1G_17LinearCombinationIaiaiLNS_15FloatRoundStyleE2EEESF_S1F_JEEENS4_5SM1004TMEM4LOAD26SM100_TMEM_LOAD_16dp32b32xESW_S16_NS4_39AutoVectorizingCopyWithAssumedAlignmentILi128EEENS4_14SM90_TMA_STOREES16_S1R_S1R_EEEvvEEEEvNT_6ParamsE --------------------------
	.section	.nv.constant0._ZN7cutlass13device_kernelINS_4gemm6kernel13GemmUniversalIN4cute5tupleIJiiiiEEENS1_10collective13CollectiveMmaINS1_35MainloopSm100TmaUmmaWarpSpecializedILi4ELi2ELi4ENS5_IJNS4_1CILi1EEESB_SB_EEEEENS5_IJNSA_ILi64EEESE_SE_EEEaNS5_IJlSB_lEEEaSG_NS4_8TiledMMAINS4_8MMA_AtomIJNS4_15SM100_MMA_S8_SSIaaiLi64ELi64ELNS4_4UMMA5MajorE0ELSL_0ELNSK_8SaturateE0EEEEEENS4_6LayoutISC_NS5_IJNSA_ILi0EEESQ_SQ_EEEEENS5_IJNS4_10UnderscoreEST_ST_EEEEENS4_13SM90_TMA_LOADENS4_14ComposedLayoutINS4_7SwizzleILi2ELi4ELi3EEENS4_18smem_ptr_flag_bitsILi8EEENSP_INS5_IJNSA_ILi8EEESE_EEENS5_IJSE_SB_EEEEEEEvNS4_8identityESW_S16_vS17_EENS_8epilogue10collective18CollectiveEpilogueINS19_23Sm100TmaWarpSpecializedILi1ELi1ELi32ELb0ELb0EEEJSF_NS5_IJNSP_ISE_SB_EES1E_EEEaSG_aSG_NS19_6fusion15FusionCallbacksIS1D_NS1G_17LinearCombinationIaiaiLNS_15FloatRoundStyleE2EEESF_S1F_JEEENS4_5SM1004TMEM4LOAD26SM100_TMEM_LOAD_16dp32b32xESW_S16_NS4_39AutoVectorizingCopyWithAssumedAlignmentILi128EEENS4_14SM90_TMA_STOREES16_S1R_S1R_EEEvvEEEEvNT_6ParamsE,"a",@progbits
	.sectionflags	@""
	.align	4
.nv.constant0._ZN7cutlass13device_kernelINS_4gemm6kernel13GemmUniversalIN4cute5tupleIJiiiiEEENS1_10collective13CollectiveMmaINS1_35MainloopSm100TmaUmmaWarpSpecializedILi4ELi2ELi4ENS5_IJNS4_1CILi1EEESB_SB_EEEEENS5_IJNSA_ILi64EEESE_SE_EEEaNS5_IJlSB_lEEEaSG_NS4_8TiledMMAINS4_8MMA_AtomIJNS4_15SM100_MMA_S8_SSIaaiLi64ELi64ELNS4_4UMMA5MajorE0ELSL_0ELNSK_8SaturateE0EEEEEENS4_6LayoutISC_NS5_IJNSA_ILi0EEESQ_SQ_EEEEENS5_IJNS4_10UnderscoreEST_ST_EEEEENS4_13SM90_TMA_LOADENS4_14ComposedLayoutINS4_7SwizzleILi2ELi4ELi3EEENS4_18smem_ptr_flag_bitsILi8EEENSP_INS5_IJNSA_ILi8EEESE_EEENS5_IJSE_SB_EEEEEEEvNS4_8identityESW_S16_vS17_EENS_8epilogue10collective18CollectiveEpilogueINS19_23Sm100TmaWarpSpecializedILi1ELi1ELi32ELb0ELb0EEEJSF_NS5_IJNSP_ISE_SB_EES1E_EEEaSG_aSG_NS19_6fusion15FusionCallbacksIS1D_NS1G_17LinearCombinationIaiaiLNS_15FloatRoundStyleE2EEESF_S1F_JEEENS4_5SM1004TMEM4LOAD26SM100_TMEM_LOAD_16dp32b32xESW_S16_NS4_39AutoVectorizingCopyWithAssumedAlignmentILi128EEENS4_14SM90_TMA_STOREES16_S1R_S1R_EEEvvEEEEvNT_6ParamsE:
	.zero		2944


//--------------------- SYMBOLS --------------------------

	.type		.nv.reservedSmem.offset0,@object
	.size		.nv.reservedSmem.offset0,0x4
	.type		.nv.reservedSmem.cap,@object
	.size		.nv.reservedSmem.cap,0x4
	.type		__assertfail,@function
